	.target	sm_90a

	.elftype	@"ET_EXEC"


//--------------------- .note.nv.tkinfo           --------------------------
	.section	.note.nv.tkinfo,"",@"SHT_NOTE"
	.sectionflags	@"SHF_NOTE_NV_TKINFO"
	.tkinfo
        /*0018*/ 	.word	0x00000002
        /*0030*/ 	.string	""
        /*0030*/ 	.string	"ptxas"
        /*0030*/ 	.string	"Cuda compilation tools, release 13.0, V13.0.88"
        /*0030*/ 	.string	"Build cuda_13.0.r13.0/compiler.36424714_0"
        /*0030*/ 	.string	"-arch sm_90a -m 64 "



//--------------------- .note.nv.cuinfo           --------------------------
	.section	.note.nv.cuinfo,"",@"SHT_NOTE"
	.sectionflags	@"SHF_NOTE_NV_CUINFO"
        /*0018*/ 	.short	0x0002
        /*001a*/ 	.short	0x005a
        /*001c*/ 	.short	0x0082
	.zero		2


//--------------------- .nv.info                  --------------------------
	.section	.nv.info,"",@"SHT_CUDA_INFO"
	.align	4


	//----- nvinfo : EIATTR_REGCOUNT
	.align		4
        /*0000*/ 	.byte	0x04, 0x2f
        /*0002*/ 	.short	(.L_12 - .L_11)
	.align		4
.L_11:
        /*0004*/ 	.word	index@(_ZN7cutlass13device_kernelINS_4gemm6kernel13GemmUniversalIN4cute5tupleIJiiiiEEENS1_10collective13CollectiveMmaINS1_37MainloopSm90TmaGmmaWarpSpecializedFP8ILi32ENS5_IJNS4_1CILi2EEENSA_ILi1EEESC_EEENS1_32KernelTmaWarpSpecializedPingpongEEENS5_IJNSA_ILi64EEENSA_ILi160EEENSA_ILi32EEEEEENS_12float_e4m3_tENS5_IJlSC_lEEESK_SL_NS4_8TiledMMAINS4_8MMA_AtomIJNS4_4SM904GMMA30MMA_64x32x32_F32E4M3E4M3_SS_TNILNSP_7ScaleInE1ELSR_1EEEEEENS4_6LayoutINS5_IJSC_SC_SC_EEENS5_IJNSA_ILi0EEESW_SW_EEEEENS5_IJNS4_10UnderscoreESZ_SZ_EEEEENS4_13SM90_TMA_LOADENS4_14ComposedLayoutINS4_7SwizzleILi1ELi4ELi3EEENS4_18smem_ptr_flag_bitsILi8EEENSU_INS5_IJNSA_ILi8EEESI_EEENS5_IJSI_SC_EEEEEEEvNS4_8identityENS4_23SM90_TMA_LOAD_MULTICASTES1C_vS1D_EENS_8epilogue10collective6detail29Sm90TmaWarpSpecializedAdapterINS1H_15DefaultEpilogueISK_SL_SL_NS1G_6thread17LinearCombinationISK_Li1EffLNS1L_9ScaleType4KindE0ELNS_15FloatRoundStyleE2ESK_EENS1_15EpilogueDefaultEEEEEvvEEEEvNT_6ParamsE)
        /*0008*/ 	.word	0x000000a8


	//----- nvinfo : EIATTR_FRAME_SIZE
	.align		4
.L_12:
        /*000c*/ 	.byte	0x04, 0x11
        /*000e*/ 	.short	(.L_14 - .L_13)
	.align		4
.L_13:
        /*0010*/ 	.word	index@(_ZN7cutlass13device_kernelINS_4gemm6kernel13GemmUniversalIN4cute5tupleIJiiiiEEENS1_10collective13CollectiveMmaINS1_37MainloopSm90TmaGmmaWarpSpecializedFP8ILi32ENS5_IJNS4_1CILi2EEENSA_ILi1EEESC_EEENS1_32KernelTmaWarpSpecializedPingpongEEENS5_IJNSA_ILi64EEENSA_ILi160EEENSA_ILi32EEEEEENS_12float_e4m3_tENS5_IJlSC_lEEESK_SL_NS4_8TiledMMAINS4_8MMA_AtomIJNS4_4SM904GMMA30MMA_64x32x32_F32E4M3E4M3_SS_TNILNSP_7ScaleInE1ELSR_1EEEEEENS4_6LayoutINS5_IJSC_SC_SC_EEENS5_IJNSA_ILi0EEESW_SW_EEEEENS5_IJNS4_10UnderscoreESZ_SZ_EEEEENS4_13SM90_TMA_LOADENS4_14ComposedLayoutINS4_7SwizzleILi1ELi4ELi3EEENS4_18smem_ptr_flag_bitsILi8EEENSU_INS5_IJNSA_ILi8EEESI_EEENS5_IJSI_SC_EEEEEEEvNS4_8identityENS4_23SM90_TMA_LOAD_MULTICASTES1C_vS1D_EENS_8epilogue10collective6detail29Sm90TmaWarpSpecializedAdapterINS1H_15DefaultEpilogueISK_SL_SL_NS1G_6thread17LinearCombinationISK_Li1EffLNS1L_9ScaleType4KindE0ELNS_15FloatRoundStyleE2ESK_EENS1_15EpilogueDefaultEEEEEvvEEEEvNT_6ParamsE)
        /*0014*/ 	.word	0x00000000


	//----- nvinfo : EIATTR_MIN_STACK_SIZE
	.align		4
.L_14:
        /*0018*/ 	.byte	0x04, 0x12
        /*001a*/ 	.short	(.L_16 - .L_15)
	.align		4
.L_15:
        /*001c*/ 	.word	index@(_ZN7cutlass13device_kernelINS_4gemm6kernel13GemmUniversalIN4cute5tupleIJiiiiEEENS1_10collective13CollectiveMmaINS1_37MainloopSm90TmaGmmaWarpSpecializedFP8ILi32ENS5_IJNS4_1CILi2EEENSA_ILi1EEESC_EEENS1_32KernelTmaWarpSpecializedPingpongEEENS5_IJNSA_ILi64EEENSA_ILi160EEENSA_ILi32EEEEEENS_12float_e4m3_tENS5_IJlSC_lEEESK_SL_NS4_8TiledMMAINS4_8MMA_AtomIJNS4_4SM904GMMA30MMA_64x32x32_F32E4M3E4M3_SS_TNILNSP_7ScaleInE1ELSR_1EEEEEENS4_6LayoutINS5_IJSC_SC_SC_EEENS5_IJNSA_ILi0EEESW_SW_EEEEENS5_IJNS4_10UnderscoreESZ_SZ_EEEEENS4_13SM90_TMA_LOADENS4_14ComposedLayoutINS4_7SwizzleILi1ELi4ELi3EEENS4_18smem_ptr_flag_bitsILi8EEENSU_INS5_IJNSA_ILi8EEESI_EEENS5_IJSI_SC_EEEEEEEvNS4_8identityENS4_23SM90_TMA_LOAD_MULTICASTES1C_vS1D_EENS_8epilogue10collective6detail29Sm90TmaWarpSpecializedAdapterINS1H_15DefaultEpilogueISK_SL_SL_NS1G_6thread17LinearCombinationISK_Li1EffLNS1L_9ScaleType4KindE0ELNS_15FloatRoundStyleE2ESK_EENS1_15EpilogueDefaultEEEEEvvEEEEvNT_6ParamsE)
        /*0020*/ 	.word	0x00000000
.L_16:


//--------------------- .nv.compat                --------------------------
	.section	.nv.compat,"",@"SHT_CUDA_COMPAT_INFO"
	.align	4
        /*0000*/ 	.byte	0x02, 0x09, 0x01, 0x00, 0x02, 0x02, 0x04, 0x00, 0x02, 0x05, 0x05, 0x00, 0x03, 0x07, 0x01, 0x01
        /*0010*/ 	.byte	0x02, 0x03, 0x01, 0x00, 0x02, 0x06, 0x01, 0x00, 0x04, 0x0b, 0x08, 0x00, 0x00, 0x00, 0x00, 0x00
        /*0020*/ 	.byte	0x00, 0x00, 0x00, 0x00


//--------------------- .nv.info._ZN7cutlass13device_kernelINS_4gemm6kernel13GemmUniversalIN4cute5tupleIJiiiiEEENS1_10collective13CollectiveMmaINS1_37MainloopSm90TmaGmmaWarpSpecializedFP8ILi32ENS5_IJNS4_1CILi2EEENSA_ILi1EEESC_EEENS1_32KernelTmaWarpSpecializedPingpongEEENS5_IJNSA_ILi64EEENSA_ILi160EEENSA_ILi32EEEEEENS_12float_e4m3_tENS5_IJlSC_lEEESK_SL_NS4_8TiledMMAINS4_8MMA_AtomIJNS4_4SM904GMMA30MMA_64x32x32_F32E4M3E4M3_SS_TNILNSP_7ScaleInE1ELSR_1EEEEEENS4_6LayoutINS5_IJSC_SC_SC_EEENS5_IJNSA_ILi0EEESW_SW_EEEEENS5_IJNS4_10UnderscoreESZ_SZ_EEEEENS4_13SM90_TMA_LOADENS4_14ComposedLayoutINS4_7SwizzleILi1ELi4ELi3EEENS4_18smem_ptr_flag_bitsILi8EEENSU_INS5_IJNSA_ILi8EEESI_EEENS5_IJSI_SC_EEEEEEEvNS4_8identityENS4_23SM90_TMA_LOAD_MULTICASTES1C_vS1D_EENS_8epilogue10collective6detail29Sm90TmaWarpSpecializedAdapterINS1H_15DefaultEpilogueISK_SL_SL_NS1G_6thread17LinearCombinationISK_Li1EffLNS1L_9ScaleType4KindE0ELNS_15FloatRoundStyleE2ESK_EENS1_15EpilogueDefaultEEEEEvvEEEEvNT_6ParamsE --------------------------
	.section	.nv.info._ZN7cutlass13device_kernelINS_4gemm6kernel13GemmUniversalIN4cute5tupleIJiiiiEEENS1_10collective13CollectiveMmaINS1_37MainloopSm90TmaGmmaWarpSpecializedFP8ILi32ENS5_IJNS4_1CILi2EEENSA_ILi1EEESC_EEENS1_32KernelTmaWarpSpecializedPingpongEEENS5_IJNSA_ILi64EEENSA_ILi160EEENSA_ILi32EEEEEENS_12float_e4m3_tENS5_IJlSC_lEEESK_SL_NS4_8TiledMMAINS4_8MMA_AtomIJNS4_4SM904GMMA30MMA_64x32x32_F32E4M3E4M3_SS_TNILNSP_7ScaleInE1ELSR_1EEEEEENS4_6LayoutINS5_IJSC_SC_SC_EEENS5_IJNSA_ILi0EEESW_SW_EEEEENS5_IJNS4_10UnderscoreESZ_SZ_EEEEENS4_13SM90_TMA_LOADENS4_14ComposedLayoutINS4_7SwizzleILi1ELi4ELi3EEENS4_18smem_ptr_flag_bitsILi8EEENSU_INS5_IJNSA_ILi8EEESI_EEENS5_IJSI_SC_EEEEEEEvNS4_8identityENS4_23SM90_TMA_LOAD_MULTICASTES1C_vS1D_EENS_8epilogue10collective6detail29Sm90TmaWarpSpecializedAdapterINS1H_15DefaultEpilogueISK_SL_SL_NS1G_6thread17LinearCombinationISK_Li1EffLNS1L_9ScaleType4KindE0ELNS_15FloatRoundStyleE2ESK_EENS1_15EpilogueDefaultEEEEEvvEEEEvNT_6ParamsE,"",@"SHT_CUDA_INFO"
	.sectionflags	@""
	.align	4


	//----- nvinfo : EIATTR_CUDA_API_VERSION
	.align		4
        /*0000*/ 	.byte	0x04, 0x37
        /*0002*/ 	.short	(.L_18 - .L_17)
.L_17:
        /*0004*/ 	.word	0x00000082


	//----- nvinfo : EIATTR_KPARAM_INFO
	.align		4
.L_18:
        /*0008*/ 	.byte	0x04, 0x17
        /*000a*/ 	.short	(.L_20 - .L_19)
.L_19:
        /*000c*/ 	.word	0x00000000
        /*0010*/ 	.short	0x0000
        /*0012*/ 	.short	0x0070
        /*0014*/ 	.byte	0x00, 0xf0, 0x01, 0x10


	//----- nvinfo : EIATTR_SPARSE_MMA_MASK
	.align		4
.L_20:
        /*0018*/ 	.byte	0x03, 0x50
        /*001a*/ 	.short	0x0000


	//----- nvinfo : EIATTR_MAXREG_COUNT
	.align		4
        /*001c*/ 	.byte	0x03, 0x1b
        /*001e*/ 	.short	0x00a8


	//----- nvinfo : EIATTR_NUM_BARRIERS
	.align		4
        /*0020*/ 	.byte	0x02, 0x4c
        /*0022*/ 	.byte	0x01
	.zero		1


	//----- nvinfo : EIATTR_MERCURY_ISA_VERSION
	.align		4
        /*0024*/ 	.byte	0x03, 0x5f
        /*0026*/ 	.short	0x0101


	//----- nvinfo : EIATTR_INT_WARP_WIDE_INSTR_OFFSETS
	.align		4
        /*0028*/ 	.byte	0x04, 0x31
        /*002a*/ 	.short	(.L_22 - .L_21)


	//   ....[0]....
.L_21:
        /*002c*/ 	.word	0x00000940


	//   ....[1]....
        /*0030*/ 	.word	0x000009e0


	//   ....[2]....
        /*0034*/ 	.word	0x00000a10


	//   ....[3]....
        /*0038*/ 	.word	0x00000a20


	//   ....[4]....
        /*003c*/ 	.word	0x00000a70


	//   ....[5]....
        /*0040*/ 	.word	0x00000aa0


	//   ....[6]....
        /*0044*/ 	.word	0x00000b90


	//   ....[7]....
        /*0048*/ 	.word	0x00000bb0


	//   ....[8]....
        /*004c*/ 	.word	0x00003c00


	//----- nvinfo : EIATTR_COOP_GROUP_MASK_REGIDS
	.align		4
.L_22:
        /*0050*/ 	.byte	0x04, 0x29
        /*0052*/ 	.short	(.L_24 - .L_23)


	//   ....[0]....
.L_23:
        /*0054*/ 	.word	0xffffffff


	//   ....[1]....
        /*0058*/ 	.word	0xffffffff


	//   ....[2]....
        /*005c*/ 	.word	0xffffffff


	//   ....[3]....
        /*0060*/ 	.word	0xffffffff


	//   ....[4]....
        /*0064*/ 	.word	0xffffffff


	//   ....[5]....
        /*0068*/ 	.word	0xffffffff


	//   ....[6]....
        /*006c*/ 	.word	0xffffffff


	//----- nvinfo : EIATTR_COOP_GROUP_INSTR_OFFSETS
	.align		4
.L_24:
        /*0070*/ 	.byte	0x04, 0x28
        /*0072*/ 	.short	(.L_26 - .L_25)


	//   ....[0]....
.L_25:
        /*0074*/ 	.word	0x00000050


	//   ....[1]....
        /*0078*/ 	.word	0x00000080


	//   ....[2]....
        /*007c*/ 	.word	0x00000180


	//   ....[3]....
        /*0080*/ 	.word	0x00000760


	//   ....[4]....
        /*0084*/ 	.word	0x000007a0


	//   ....[5]....
        /*0088*/ 	.word	0x00000850


	//   ....[6]....
        /*008c*/ 	.word	0x00000d30


	//----- nvinfo : EIATTR_REG_RECONFIG
	.align		4
.L_26:
        /*0090*/ 	.byte	0x01, 0x54
	.zero		2


	//----- nvinfo : EIATTR_MBARRIER_INSTR_OFFSETS
	.align		4
        /*0094*/ 	.byte	0x04, 0x39
        /*0096*/ 	.short	(.L_28 - .L_27)


	//   ....[0]....
.L_27:
        /*0098*/ 	.word	0x00000320
        /*009c*/ 	.word	0x000000ff
        /*00a0*/ 	.word	0x00000000
        /*00a4*/ 	.short	0x0100
        /*00a6*/ 	.byte	0x0a
	.zero		1


	//   ....[1]....
        /*00a8*/ 	.word	0x00000330
        /*00ac*/ 	.word	0x000000ff
        /*00b0*/ 	.word	0x00000100
        /*00b4*/ 	.short	0x0100
        /*00b6*/ 	.byte	0x0a
	.zero		1


	//   ....[2]....
        /*00b8*/ 	.word	0x00000340
        /*00bc*/ 	.word	0x000000ff
        /*00c0*/ 	.word	0x00000008
        /*00c4*/ 	.short	0x0100
        /*00c6*/ 	.byte	0x0a
	.zero		1


	//   ....[3]....
        /*00c8*/ 	.word	0x00000350
        /*00cc*/ 	.word	0x000000ff
        /*00d0*/ 	.word	0x00000108
        /*00d4*/ 	.short	0x0100
        /*00d6*/ 	.byte	0x0a
	.zero		1


	//   ....[4]....
        /*00d8*/ 	.word	0x00000360
        /*00dc*/ 	.word	0x000000ff
        /*00e0*/ 	.word	0x00000010
        /*00e4*/ 	.short	0x0100
        /*00e6*/ 	.byte	0x0a
	.zero		1


	//   ....[5]....
        /*00e8*/ 	.word	0x00000370
        /*00ec*/ 	.word	0x000000ff
        /*00f0*/ 	.word	0x00000110
        /*00f4*/ 	.short	0x0100
        /*00f6*/ 	.byte	0x0a
	.zero		1


	//   ....[6]....
        /*00f8*/ 	.word	0x00000380
        /*00fc*/ 	.word	0x000000ff
        /*0100*/ 	.word	0x00000018
        /*0104*/ 	.short	0x0100
        /*0106*/ 	.byte	0x0a
	.zero		1


	//   ....[7]....
        /*0108*/ 	.word	0x00000390
        /*010c*/ 	.word	0x000000ff
        /*0110*/ 	.word	0x00000118
        /*0114*/ 	.short	0x0100
        /*0116*/ 	.byte	0x0a
	.zero		1


	//   ....[8]....
        /*0118*/ 	.word	0x000003a0
        /*011c*/ 	.word	0x000000ff
        /*0120*/ 	.word	0x00000020
        /*0124*/ 	.short	0x0100
        /*0126*/ 	.byte	0x0a
	.zero		1


	//   ....[9]....
        /*0128*/ 	.word	0x000003b0
        /*012c*/ 	.word	0x000000ff
        /*0130*/ 	.word	0x00000120
        /*0134*/ 	.short	0x0100
        /*0136*/ 	.byte	0x0a
	.zero		1


	//   ....[10]....
        /*0138*/ 	.word	0x000003c0
        /*013c*/ 	.word	0x000000ff
        /*0140*/ 	.word	0x00000028
        /*0144*/ 	.short	0x0100
        /*0146*/ 	.byte	0x0a
	.zero		1


	//   ....[11]....
        /*0148*/ 	.word	0x000003d0
        /*014c*/ 	.word	0x000000ff
        /*0150*/ 	.word	0x00000128
        /*0154*/ 	.short	0x0100
        /*0156*/ 	.byte	0x0a
	.zero		1


	//   ....[12]....
        /*0158*/ 	.word	0x000003e0
        /*015c*/ 	.word	0x000000ff
        /*0160*/ 	.word	0x00000030
        /*0164*/ 	.short	0x0100
        /*0166*/ 	.byte	0x0a
	.zero		1


	//   ....[13]....
        /*0168*/ 	.word	0x000003f0
        /*016c*/ 	.word	0x000000ff
        /*0170*/ 	.word	0x00000130
        /*0174*/ 	.short	0x0100
        /*0176*/ 	.byte	0x0a
	.zero		1


	//   ....[14]....
        /*0178*/ 	.word	0x00000400
        /*017c*/ 	.word	0x000000ff
        /*0180*/ 	.word	0x00000038
        /*0184*/ 	.short	0x0100
        /*0186*/ 	.byte	0x0a
	.zero		1


	//   ....[15]....
        /*0188*/ 	.word	0x00000410
        /*018c*/ 	.word	0x000000ff
        /*0190*/ 	.word	0x00000138
        /*0194*/ 	.short	0x0100
        /*0196*/ 	.byte	0x0a
	.zero		1


	//   ....[16]....
        /*0198*/ 	.word	0x00000420
        /*019c*/ 	.word	0x000000ff
        /*01a0*/ 	.word	0x00000040
        /*01a4*/ 	.short	0x0100
        /*01a6*/ 	.byte	0x0a
	.zero		1


	//   ....[17]....
        /*01a8*/ 	.word	0x00000430
        /*01ac*/ 	.word	0x000000ff
        /*01b0*/ 	.word	0x00000140
        /*01b4*/ 	.short	0x0100
        /*01b6*/ 	.byte	0x0a
	.zero		1


	//   ....[18]....
        /*01b8*/ 	.word	0x00000440
        /*01bc*/ 	.word	0x000000ff
        /*01c0*/ 	.word	0x00000048
        /*01c4*/ 	.short	0x0100
        /*01c6*/ 	.byte	0x0a
	.zero		1


	//   ....[19]....
        /*01c8*/ 	.word	0x00000450
        /*01cc*/ 	.word	0x000000ff
        /*01d0*/ 	.word	0x00000148
        /*01d4*/ 	.short	0x0100
        /*01d6*/ 	.byte	0x0a
	.zero		1


	//   ....[20]....
        /*01d8*/ 	.word	0x00000460
        /*01dc*/ 	.word	0x000000ff
        /*01e0*/ 	.word	0x00000050
        /*01e4*/ 	.short	0x0100
        /*01e6*/ 	.byte	0x0a
	.zero		1


	//   ....[21]....
        /*01e8*/ 	.word	0x00000470
        /*01ec*/ 	.word	0x000000ff
        /*01f0*/ 	.word	0x00000150
        /*01f4*/ 	.short	0x0100
        /*01f6*/ 	.byte	0x0a
	.zero		1


	//   ....[22]....
        /*01f8*/ 	.word	0x00000480
        /*01fc*/ 	.word	0x000000ff
        /*0200*/ 	.word	0x00000058
        /*0204*/ 	.short	0x0100
        /*0206*/ 	.byte	0x0a
	.zero		1


	//   ....[23]....
        /*0208*/ 	.word	0x00000490
        /*020c*/ 	.word	0x000000ff
        /*0210*/ 	.word	0x00000158
        /*0214*/ 	.short	0x0100
        /*0216*/ 	.byte	0x0a
	.zero		1


	//   ....[24]....
        /*0218*/ 	.word	0x000004a0
        /*021c*/ 	.word	0x000000ff
        /*0220*/ 	.word	0x00000060
        /*0224*/ 	.short	0x0100
        /*0226*/ 	.byte	0x0a
	.zero		1


	//   ....[25]....
        /*0228*/ 	.word	0x000004b0
        /*022c*/ 	.word	0x000000ff
        /*0230*/ 	.word	0x00000160
        /*0234*/ 	.short	0x0100
        /*0236*/ 	.byte	0x0a
	.zero		1


	//   ....[26]....
        /*0238*/ 	.word	0x000004c0
        /*023c*/ 	.word	0x000000ff
        /*0240*/ 	.word	0x00000068
        /*0244*/ 	.short	0x0100
        /*0246*/ 	.byte	0x0a
	.zero		1


	//   ....[27]....
        /*0248*/ 	.word	0x000004d0
        /*024c*/ 	.word	0x000000ff
        /*0250*/ 	.word	0x00000168
        /*0254*/ 	.short	0x0100
        /*0256*/ 	.byte	0x0a
	.zero		1


	//   ....[28]....
        /*0258*/ 	.word	0x000004e0
        /*025c*/ 	.word	0x000000ff
        /*0260*/ 	.word	0x00000070
        /*0264*/ 	.short	0x0100
        /*0266*/ 	.byte	0x0a
	.zero		1


	//   ....[29]....
        /*0268*/ 	.word	0x000004f0
        /*026c*/ 	.word	0x000000ff
        /*0270*/ 	.word	0x00000170
        /*0274*/ 	.short	0x0100
        /*0276*/ 	.byte	0x0a
	.zero		1


	//   ....[30]....
        /*0278*/ 	.word	0x00000500
        /*027c*/ 	.word	0x000000ff
        /*0280*/ 	.word	0x00000078
        /*0284*/ 	.short	0x0100
        /*0286*/ 	.byte	0x0a
	.zero		1


	//   ....[31]....
        /*0288*/ 	.word	0x00000510
        /*028c*/ 	.word	0x000000ff
        /*0290*/ 	.word	0x00000178
        /*0294*/ 	.short	0x0100
        /*0296*/ 	.byte	0x0a
	.zero		1


	//   ....[32]....
        /*0298*/ 	.word	0x00000520
        /*029c*/ 	.word	0x000000ff
        /*02a0*/ 	.word	0x00000080
        /*02a4*/ 	.short	0x0100
        /*02a6*/ 	.byte	0x0a
	.zero		1


	//   ....[33]....
        /*02a8*/ 	.word	0x00000530
        /*02ac*/ 	.word	0x000000ff
        /*02b0*/ 	.word	0x00000180
        /*02b4*/ 	.short	0x0100
        /*02b6*/ 	.byte	0x0a
	.zero		1


	//   ....[34]....
        /*02b8*/ 	.word	0x00000540
        /*02bc*/ 	.word	0x000000ff
        /*02c0*/ 	.word	0x00000088
        /*02c4*/ 	.short	0x0100
        /*02c6*/ 	.byte	0x0a
	.zero		1


	//   ....[35]....
        /*02c8*/ 	.word	0x00000550
        /*02cc*/ 	.word	0x000000ff
        /*02d0*/ 	.word	0x00000188
        /*02d4*/ 	.short	0x0100
        /*02d6*/ 	.byte	0x0a
	.zero		1


	//   ....[36]....
        /*02d8*/ 	.word	0x00000560
        /*02dc*/ 	.word	0x000000ff
        /*02e0*/ 	.word	0x00000090
        /*02e4*/ 	.short	0x0100
        /*02e6*/ 	.byte	0x0a
	.zero		1


	//   ....[37]....
        /*02e8*/ 	.word	0x00000570
        /*02ec*/ 	.word	0x000000ff
        /*02f0*/ 	.word	0x00000190
        /*02f4*/ 	.short	0x0100
        /*02f6*/ 	.byte	0x0a
	.zero		1


	//   ....[38]....
        /*02f8*/ 	.word	0x00000580
        /*02fc*/ 	.word	0x000000ff
        /*0300*/ 	.word	0x00000098
        /*0304*/ 	.short	0x0100
        /*0306*/ 	.byte	0x0a
	.zero		1


	//   ....[39]....
        /*0308*/ 	.word	0x00000590
        /*030c*/ 	.word	0x000000ff
        /*0310*/ 	.word	0x00000198
        /*0314*/ 	.short	0x0100
        /*0316*/ 	.byte	0x0a
	.zero		1


	//   ....[40]....
        /*0318*/ 	.word	0x000005a0
        /*031c*/ 	.word	0x000000ff
        /*0320*/ 	.word	0x000000a0
        /*0324*/ 	.short	0x0100
        /*0326*/ 	.byte	0x0a
	.zero		1


	//   ....[41]....
        /*0328*/ 	.word	0x000005b0
        /*032c*/ 	.word	0x000000ff
        /*0330*/ 	.word	0x000001a0
        /*0334*/ 	.short	0x0100
        /*0336*/ 	.byte	0x0a
	.zero		1


	//   ....[42]....
        /*0338*/ 	.word	0x000005c0
        /*033c*/ 	.word	0x000000ff
        /*0340*/ 	.word	0x000000a8
        /*0344*/ 	.short	0x0100
        /*0346*/ 	.byte	0x0a
	.zero		1


	//   ....[43]....
        /*0348*/ 	.word	0x000005d0
        /*034c*/ 	.word	0x000000ff
        /*0350*/ 	.word	0x000001a8
        /*0354*/ 	.short	0x0100
        /*0356*/ 	.byte	0x0a
	.zero		1


	//   ....[44]....
        /*0358*/ 	.word	0x000005e0
        /*035c*/ 	.word	0x000000ff
        /*0360*/ 	.word	0x000000b0
        /*0364*/ 	.short	0x0100
        /*0366*/ 	.byte	0x0a
	.zero		1


	//   ....[45]....
        /*0368*/ 	.word	0x000005f0
        /*036c*/ 	.word	0x000000ff
        /*0370*/ 	.word	0x000001b0
        /*0374*/ 	.short	0x0100
        /*0376*/ 	.byte	0x0a
	.zero		1


	//   ....[46]....
        /*0378*/ 	.word	0x00000600
        /*037c*/ 	.word	0x000000ff
        /*0380*/ 	.word	0x000000b8
        /*0384*/ 	.short	0x0100
        /*0386*/ 	.byte	0x0a
	.zero		1


	//   ....[47]....
        /*0388*/ 	.word	0x00000610
        /*038c*/ 	.word	0x000000ff
        /*0390*/ 	.word	0x000001b8
        /*0394*/ 	.short	0x0100
        /*0396*/ 	.byte	0x0a
	.zero		1


	//   ....[48]....
        /*0398*/ 	.word	0x00000620
        /*039c*/ 	.word	0x000000ff
        /*03a0*/ 	.word	0x000000c0
        /*03a4*/ 	.short	0x0100
        /*03a6*/ 	.byte	0x0a
	.zero		1


	//   ....[49]....
        /*03a8*/ 	.word	0x00000630
        /*03ac*/ 	.word	0x000000ff
        /*03b0*/ 	.word	0x000001c0
        /*03b4*/ 	.short	0x0100
        /*03b6*/ 	.byte	0x0a
	.zero		1


	//   ....[50]....
        /*03b8*/ 	.word	0x00000640
        /*03bc*/ 	.word	0x000000ff
        /*03c0*/ 	.word	0x000000c8
        /*03c4*/ 	.short	0x0100
        /*03c6*/ 	.byte	0x0a
	.zero		1


	//   ....[51]....
        /*03c8*/ 	.word	0x00000650
        /*03cc*/ 	.word	0x000000ff
        /*03d0*/ 	.word	0x000001c8
        /*03d4*/ 	.short	0x0100
        /*03d6*/ 	.byte	0x0a
	.zero		1


	//   ....[52]....
        /*03d8*/ 	.word	0x00000660
        /*03dc*/ 	.word	0x000000ff
        /*03e0*/ 	.word	0x000000d0
        /*03e4*/ 	.short	0x0100
        /*03e6*/ 	.byte	0x0a
	.zero		1


	//   ....[53]....
        /*03e8*/ 	.word	0x00000670
        /*03ec*/ 	.word	0x000000ff
        /*03f0*/ 	.word	0x000001d0
        /*03f4*/ 	.short	0x0100
        /*03f6*/ 	.byte	0x0a
	.zero		1


	//   ....[54]....
        /*03f8*/ 	.word	0x00000680
        /*03fc*/ 	.word	0x000000ff
        /*0400*/ 	.word	0x000000d8
        /*0404*/ 	.short	0x0100
        /*0406*/ 	.byte	0x0a
	.zero		1


	//   ....[55]....
        /*0408*/ 	.word	0x00000690
        /*040c*/ 	.word	0x000000ff
        /*0410*/ 	.word	0x000001d8
        /*0414*/ 	.short	0x0100
        /*0416*/ 	.byte	0x0a
	.zero		1


	//   ....[56]....
        /*0418*/ 	.word	0x000006a0
        /*041c*/ 	.word	0x000000ff
        /*0420*/ 	.word	0x000000e0
        /*0424*/ 	.short	0x0100
        /*0426*/ 	.byte	0x0a
	.zero		1


	//   ....[57]....
        /*0428*/ 	.word	0x000006b0
        /*042c*/ 	.word	0x000000ff
        /*0430*/ 	.word	0x000001e0
        /*0434*/ 	.short	0x0100
        /*0436*/ 	.byte	0x0a
	.zero		1


	//   ....[58]....
        /*0438*/ 	.word	0x000006c0
        /*043c*/ 	.word	0x000000ff
        /*0440*/ 	.word	0x000000e8
        /*0444*/ 	.short	0x0100
        /*0446*/ 	.byte	0x0a
	.zero		1


	//   ....[59]....
        /*0448*/ 	.word	0x000006d0
        /*044c*/ 	.word	0x000000ff
        /*0450*/ 	.word	0x000001e8
        /*0454*/ 	.short	0x0100
        /*0456*/ 	.byte	0x0a
	.zero		1


	//   ....[60]....
        /*0458*/ 	.word	0x000006e0
        /*045c*/ 	.word	0x000000ff
        /*0460*/ 	.word	0x000000f0
        /*0464*/ 	.short	0x0100
        /*0466*/ 	.byte	0x0a
	.zero		1


	//   ....[61]....
        /*0468*/ 	.word	0x000006f0
        /*046c*/ 	.word	0x000000ff
        /*0470*/ 	.word	0x000001f0
        /*0474*/ 	.short	0x0100
        /*0476*/ 	.byte	0x0a
	.zero		1


	//   ....[62]....
        /*0478*/ 	.word	0x00000700
        /*047c*/ 	.word	0x000000ff
        /*0480*/ 	.word	0x000000f8
        /*0484*/ 	.short	0x0100
        /*0486*/ 	.byte	0x0a
	.zero		1


	//   ....[63]....
        /*0488*/ 	.word	0x00000710
        /*048c*/ 	.word	0x000000ff
        /*0490*/ 	.word	0x000001f8
        /*0494*/ 	.short	0x0100
        /*0496*/ 	.byte	0x0a
	.zero		1


	//   ....[64]....
        /*0498*/ 	.word	0x00000bf0
        /*049c*/ 	.word	0x000000ff
        /*04a0*/ 	.word	0x00000230
        /*04a4*/ 	.short	0x0100
        /*04a6*/ 	.byte	0x0e
	.zero		1


	//   ....[65]....
        /*04a8*/ 	.word	0x00000c50
        /*04ac*/ 	.word	0x000000ff
        /*04b0*/ 	.word	0x00000238
        /*04b4*/ 	.short	0x0100
        /*04b6*/ 	.byte	0x0e
	.zero		1


	//   ....[66]....
        /*04b8*/ 	.word	0x00000c80
        /*04bc*/ 	.word	0x000000ff
        /*04c0*/ 	.word	0x00000210
        /*04c4*/ 	.short	0x0100
        /*04c6*/ 	.byte	0x0f
	.zero		1


	//   ....[67]....
        /*04c8*/ 	.word	0x00000cc0
        /*04cc*/ 	.word	0x000000ff
        /*04d0*/ 	.word	0x00000218
        /*04d4*/ 	.short	0x0100
        /*04d6*/ 	.byte	0x0f
	.zero		1


	//   ....[68]....
        /*04d8*/ 	.word	0x00000cd0
        /*04dc*/ 	.word	0x000000ff
        /*04e0*/ 	.word	0x00000220
        /*04e4*/ 	.short	0x0100
        /*04e6*/ 	.byte	0x0f
	.zero		1


	//   ....[69]....
        /*04e8*/ 	.word	0x00000ce0
        /*04ec*/ 	.word	0x000000ff
        /*04f0*/ 	.word	0x00000228
        /*04f4*/ 	.short	0x0100
        /*04f6*/ 	.byte	0x0f
	.zero		1


	//   ....[70]....
        /*04f8*/ 	.word	0x00001b00
        /*04fc*/ 	.word	0x0000000d
        /*0500*/ 	.word	0xfffffff8
        /*0504*/ 	.short	0x010a
        /*0506*/ 	.byte	0x3f
	.zero		1


	//   ....[71]....
        /*0508*/ 	.word	0x000020f0
        /*050c*/ 	.word	0x000000ff
        /*0510*/ 	.word	0x00000000
        /*0514*/ 	.short	0x010a
        /*0516*/ 	.byte	0x05
	.zero		1


	//   ....[72]....
        /*0518*/ 	.word	0x00002150
        /*051c*/ 	.word	0x000000ff
        /*0520*/ 	.word	0x00000000
        /*0524*/ 	.short	0x010a
        /*0526*/ 	.byte	0x05
	.zero		1


	//   ....[73]....
        /*0528*/ 	.word	0x00002c90
        /*052c*/ 	.word	0x000000ff
        /*0530*/ 	.word	0x00000000
        /*0534*/ 	.short	0x010a
        /*0536*/ 	.byte	0x10
	.zero		1


	//   ....[74]....
        /*0538*/ 	.word	0x00002cd0
        /*053c*/ 	.word	0x000000ff
        /*0540*/ 	.word	0x00000000
        /*0544*/ 	.short	0x010a
        /*0546*/ 	.byte	0x10
	.zero		1


	//   ....[75]....
        /*0548*/ 	.word	0x00003500
        /*054c*/ 	.word	0x000000b4
        /*0550*/ 	.word	0x00000000
        /*0554*/ 	.short	0x0101
        /*0556*/ 	.byte	0x3f
	.zero		1


	//   ....[76]....
        /*0558*/ 	.word	0x00003b70
        /*055c*/ 	.word	0x000000b5
        /*0560*/ 	.word	0x00000000
        /*0564*/ 	.short	0x0101
        /*0566*/ 	.byte	0x0c
	.zero		1


	//   ....[77]....
        /*0568*/ 	.word	0x00003c80
        /*056c*/ 	.word	0x0000000e
        /*0570*/ 	.word	0x00000000
        /*0574*/ 	.short	0x0101
        /*0576*/ 	.byte	0x3f
	.zero		1


	//   ....[78]....
        /*0578*/ 	.word	0x00003cf0
        /*057c*/ 	.word	0x0000000d
        /*0580*/ 	.word	0x00000008
        /*0584*/ 	.short	0x010a
        /*0586*/ 	.byte	0x3f
	.zero		1


	//   ....[79]....
        /*0588*/ 	.word	0x00009ad0
        /*058c*/ 	.word	0x00000010
        /*0590*/ 	.word	0x00000000
        /*0594*/ 	.short	0x0101
        /*0596*/ 	.byte	0x0c
	.zero		1


	//   ....[80]....
        /*0598*/ 	.word	0x0000a580
        /*059c*/ 	.word	0x0000000e
        /*05a0*/ 	.word	0x00000100
        /*05a4*/ 	.short	0x010a
        /*05a6*/ 	.byte	0x3f
	.zero		1


	//   ....[81]....
        /*05a8*/ 	.word	0x0000a930
        /*05ac*/ 	.word	0x00000004
        /*05b0*/ 	.word	0x00000238
        /*05b4*/ 	.short	0x0101
        /*05b6*/ 	.byte	0x3f
	.zero		1


	//   ....[82]....
        /*05b8*/ 	.word	0x0000b0a0
        /*05bc*/ 	.word	0x00000005
        /*05c0*/ 	.word	0x00000000
        /*05c4*/ 	.short	0x010a
        /*05c6*/ 	.byte	0x3f
	.zero		1


	//   ....[83]....
        /*05c8*/ 	.word	0x0000b120
        /*05cc*/ 	.word	0x00000007
        /*05d0*/ 	.word	0x00000000
        /*05d4*/ 	.short	0x010a
        /*05d6*/ 	.byte	0x3f
	.zero		1


	//   ....[84]....
        /*05d8*/ 	.word	0x0000b1b0
        /*05dc*/ 	.word	0x00000006
        /*05e0*/ 	.word	0x00000000
        /*05e4*/ 	.short	0x010a
        /*05e6*/ 	.byte	0x3f
	.zero		1


	//   ....[85]....
        /*05e8*/ 	.word	0x0000b240
        /*05ec*/ 	.word	0x00000007
        /*05f0*/ 	.word	0x00000000
        /*05f4*/ 	.short	0x010a
        /*05f6*/ 	.byte	0x3f
	.zero		1


	//   ....[86]....
        /*05f8*/ 	.word	0x0000b2d0
        /*05fc*/ 	.word	0x00000006
        /*0600*/ 	.word	0x00000000
        /*0604*/ 	.short	0x010a
        /*0606*/ 	.byte	0x3f
	.zero		1


	//   ....[87]....
        /*0608*/ 	.word	0x0000b360
        /*060c*/ 	.word	0x00000007
        /*0610*/ 	.word	0x00000000
        /*0614*/ 	.short	0x010a
        /*0616*/ 	.byte	0x3f
	.zero		1


	//   ....[88]....
        /*0618*/ 	.word	0x0000b3f0
        /*061c*/ 	.word	0x00000006
        /*0620*/ 	.word	0x00000000
        /*0624*/ 	.short	0x010a
        /*0626*/ 	.byte	0x3f
	.zero		1


	//   ....[89]....
        /*0628*/ 	.word	0x0000b480
        /*062c*/ 	.word	0x00000007
        /*0630*/ 	.word	0x00000000
        /*0634*/ 	.short	0x010a
        /*0636*/ 	.byte	0x3f
	.zero		1


	//   ....[90]....
        /*0638*/ 	.word	0x0000b510
        /*063c*/ 	.word	0x00000006
        /*0640*/ 	.word	0x00000000
        /*0644*/ 	.short	0x010a
        /*0646*/ 	.byte	0x3f
	.zero		1


	//   ....[91]....
        /*0648*/ 	.word	0x0000b5a0
        /*064c*/ 	.word	0x00000007
        /*0650*/ 	.word	0x00000000
        /*0654*/ 	.short	0x010a
        /*0656*/ 	.byte	0x3f
	.zero		1


	//   ....[92]....
        /*0658*/ 	.word	0x0000b630
        /*065c*/ 	.word	0x00000006
        /*0660*/ 	.word	0x00000000
        /*0664*/ 	.short	0x010a
        /*0666*/ 	.byte	0x3f
	.zero		1


	//   ....[93]....
        /*0668*/ 	.word	0x0000b6c0
        /*066c*/ 	.word	0x00000007
        /*0670*/ 	.word	0x00000000
        /*0674*/ 	.short	0x010a
        /*0676*/ 	.byte	0x3f
	.zero		1


	//   ....[94]....
        /*0678*/ 	.word	0x0000b750
        /*067c*/ 	.word	0x00000006
        /*0680*/ 	.word	0x00000000
        /*0684*/ 	.short	0x010a
        /*0686*/ 	.byte	0x3f
	.zero		1


	//   ....[95]....
        /*0688*/ 	.word	0x0000b7e0
        /*068c*/ 	.word	0x00000007
        /*0690*/ 	.word	0x00000000
        /*0694*/ 	.short	0x010a
        /*0696*/ 	.byte	0x3f
	.zero		1


	//   ....[96]....
        /*0698*/ 	.word	0x0000b870
        /*069c*/ 	.word	0x00000006
        /*06a0*/ 	.word	0x00000000
        /*06a4*/ 	.short	0x010a
        /*06a6*/ 	.byte	0x3f
	.zero		1


	//   ....[97]....
        /*06a8*/ 	.word	0x0000b900
        /*06ac*/ 	.word	0x00000007
        /*06b0*/ 	.word	0x00000000
        /*06b4*/ 	.short	0x010a
        /*06b6*/ 	.byte	0x3f
	.zero		1


	//   ....[98]....
        /*06b8*/ 	.word	0x0000b990
        /*06bc*/ 	.word	0x00000006
        /*06c0*/ 	.word	0x00000000
        /*06c4*/ 	.short	0x010a
        /*06c6*/ 	.byte	0x3f
	.zero		1


	//   ....[99]....
        /*06c8*/ 	.word	0x0000ba20
        /*06cc*/ 	.word	0x00000007
        /*06d0*/ 	.word	0x00000000
        /*06d4*/ 	.short	0x010a
        /*06d6*/ 	.byte	0x3f
	.zero		1


	//   ....[100]....
        /*06d8*/ 	.word	0x0000bab0
        /*06dc*/ 	.word	0x00000006
        /*06e0*/ 	.word	0x00000000
        /*06e4*/ 	.short	0x010a
        /*06e6*/ 	.byte	0x3f
	.zero		1


	//   ....[101]....
        /*06e8*/ 	.word	0x0000bb40
        /*06ec*/ 	.word	0x00000007
        /*06f0*/ 	.word	0x00000000
        /*06f4*/ 	.short	0x010a
        /*06f6*/ 	.byte	0x3f
	.zero		1


	//   ....[102]....
        /*06f8*/ 	.word	0x0000bbd0
        /*06fc*/ 	.word	0x00000006
        /*0700*/ 	.word	0x00000000
        /*0704*/ 	.short	0x010a
        /*0706*/ 	.byte	0x3f
	.zero		1


	//   ....[103]....
        /*0708*/ 	.word	0x0000bc60
        /*070c*/ 	.word	0x00000007
        /*0710*/ 	.word	0x00000000
        /*0714*/ 	.short	0x010a
        /*0716*/ 	.byte	0x3f
	.zero		1


	//   ....[104]....
        /*0718*/ 	.word	0x0000bcf0
        /*071c*/ 	.word	0x00000006
        /*0720*/ 	.word	0x00000000
        /*0724*/ 	.short	0x010a
        /*0726*/ 	.byte	0x3f
	.zero		1


	//   ....[105]....
        /*0728*/ 	.word	0x0000bd80
        /*072c*/ 	.word	0x00000007
        /*0730*/ 	.word	0x00000000
        /*0734*/ 	.short	0x010a
        /*0736*/ 	.byte	0x3f
	.zero		1


	//   ....[106]....
        /*0738*/ 	.word	0x0000be10
        /*073c*/ 	.word	0x00000006
        /*0740*/ 	.word	0x00000000
        /*0744*/ 	.short	0x010a
        /*0746*/ 	.byte	0x3f
	.zero		1


	//   ....[107]....
        /*0748*/ 	.word	0x0000bea0
        /*074c*/ 	.word	0x00000007
        /*0750*/ 	.word	0x00000000
        /*0754*/ 	.short	0x010a
        /*0756*/ 	.byte	0x3f
	.zero		1


	//   ....[108]....
        /*0758*/ 	.word	0x0000bf30
        /*075c*/ 	.word	0x00000006
        /*0760*/ 	.word	0x00000000
        /*0764*/ 	.short	0x010a
        /*0766*/ 	.byte	0x3f
	.zero		1


	//   ....[109]....
        /*0768*/ 	.word	0x0000bfc0
        /*076c*/ 	.word	0x00000007
        /*0770*/ 	.word	0x00000000
        /*0774*/ 	.short	0x010a
        /*0776*/ 	.byte	0x3f
	.zero		1


	//   ....[110]....
        /*0778*/ 	.word	0x0000c050
        /*077c*/ 	.word	0x00000006
        /*0780*/ 	.word	0x00000000
        /*0784*/ 	.short	0x010a
        /*0786*/ 	.byte	0x3f
	.zero		1


	//   ....[111]....
        /*0788*/ 	.word	0x0000c0e0
        /*078c*/ 	.word	0x00000007
        /*0790*/ 	.word	0x00000000
        /*0794*/ 	.short	0x010a
        /*0796*/ 	.byte	0x3f
	.zero		1


	//   ....[112]....
        /*0798*/ 	.word	0x0000c170
        /*079c*/ 	.word	0x00000006
        /*07a0*/ 	.word	0x00000000
        /*07a4*/ 	.short	0x010a
        /*07a6*/ 	.byte	0x3f
	.zero		1


	//   ....[113]....
        /*07a8*/ 	.word	0x0000c200
        /*07ac*/ 	.word	0x00000003
        /*07b0*/ 	.word	0x00000000
        /*07b4*/ 	.short	0x010a
        /*07b6*/ 	.byte	0x3f
	.zero		1


	//   ....[114]....
        /*07b8*/ 	.word	0x0000c260
        /*07bc*/ 	.word	0x0000000d
        /*07c0*/ 	.word	0xfffffff8
        /*07c4*/ 	.short	0x010a
        /*07c6*/ 	.byte	0x3f
	.zero		1


	//   ....[115]....
        /*07c8*/ 	.word	0x0000c2c0
        /*07cc*/ 	.word	0x0000000f
        /*07d0*/ 	.word	0x00000000
        /*07d4*/ 	.short	0x010a
        /*07d6*/ 	.byte	0x3f
	.zero		1


	//   ....[116]....
        /*07d8*/ 	.word	0x0000c320
        /*07dc*/ 	.word	0x000000b4
        /*07e0*/ 	.word	0x00000000
        /*07e4*/ 	.short	0x010a
        /*07e6*/ 	.byte	0x3f
	.zero		1


	//   ....[117]....
        /*07e8*/ 	.word	0x0000c370
        /*07ec*/ 	.word	0x0000000d
        /*07f0*/ 	.word	0x00000008
        /*07f4*/ 	.short	0x010a
        /*07f6*/ 	.byte	0x3f
	.zero		1


	//   ....[118]....
        /*07f8*/ 	.word	0x0000c440
        /*07fc*/ 	.word	0x0000000e
        /*0800*/ 	.word	0x00000100
        /*0804*/ 	.short	0x010a
        /*0806*/ 	.byte	0x3f
	.zero		1


	//   ....[119]....
        /*0808*/ 	.word	0x0000c520
        /*080c*/ 	.word	0x00000005
        /*0810*/ 	.word	0x00000000
        /*0814*/ 	.short	0x010a
        /*0816*/ 	.byte	0x3f
	.zero		1


	//   ....[120]....
        /*0818*/ 	.word	0x0000c570
        /*081c*/ 	.word	0x00000007
        /*0820*/ 	.word	0x00000000
        /*0824*/ 	.short	0x010a
        /*0826*/ 	.byte	0x3f
	.zero		1


	//   ....[121]....
        /*0828*/ 	.word	0x0000c5c0
        /*082c*/ 	.word	0x00000006
        /*0830*/ 	.word	0x00000000
        /*0834*/ 	.short	0x010a
        /*0836*/ 	.byte	0x3f
	.zero		1


	//   ....[122]....
        /*0838*/ 	.word	0x0000c610
        /*083c*/ 	.word	0x00000007
        /*0840*/ 	.word	0x00000000
        /*0844*/ 	.short	0x010a
        /*0846*/ 	.byte	0x3f
	.zero		1


	//   ....[123]....
        /*0848*/ 	.word	0x0000c660
        /*084c*/ 	.word	0x00000006
        /*0850*/ 	.word	0x00000000
        /*0854*/ 	.short	0x010a
        /*0856*/ 	.byte	0x3f
	.zero		1


	//   ....[124]....
        /*0858*/ 	.word	0x0000c6b0
        /*085c*/ 	.word	0x00000007
        /*0860*/ 	.word	0x00000000
        /*0864*/ 	.short	0x010a
        /*0866*/ 	.byte	0x3f
	.zero		1


	//   ....[125]....
        /*0868*/ 	.word	0x0000c700
        /*086c*/ 	.word	0x00000006
        /*0870*/ 	.word	0x00000000
        /*0874*/ 	.short	0x010a
        /*0876*/ 	.byte	0x3f
	.zero		1


	//   ....[126]....
        /*0878*/ 	.word	0x0000c750
        /*087c*/ 	.word	0x00000007
        /*0880*/ 	.word	0x00000000
        /*0884*/ 	.short	0x010a
        /*0886*/ 	.byte	0x3f
	.zero		1


	//   ....[127]....
        /*0888*/ 	.word	0x0000c7a0
        /*088c*/ 	.word	0x00000006
        /*0890*/ 	.word	0x00000000
        /*0894*/ 	.short	0x010a
        /*0896*/ 	.byte	0x3f
	.zero		1


	//   ....[128]....
        /*0898*/ 	.word	0x0000c7f0
        /*089c*/ 	.word	0x00000007
        /*08a0*/ 	.word	0x00000000
        /*08a4*/ 	.short	0x010a
        /*08a6*/ 	.byte	0x3f
	.zero		1


	//   ....[129]....
        /*08a8*/ 	.word	0x0000c840
        /*08ac*/ 	.word	0x00000006
        /*08b0*/ 	.word	0x00000000
        /*08b4*/ 	.short	0x010a
        /*08b6*/ 	.byte	0x3f
	.zero		1


	//   ....[130]....
        /*08b8*/ 	.word	0x0000c890
        /*08bc*/ 	.word	0x00000007
        /*08c0*/ 	.word	0x00000000
        /*08c4*/ 	.short	0x010a
        /*08c6*/ 	.byte	0x3f
	.zero		1


	//   ....[131]....
        /*08c8*/ 	.word	0x0000c8e0
        /*08cc*/ 	.word	0x00000006
        /*08d0*/ 	.word	0x00000000
        /*08d4*/ 	.short	0x010a
        /*08d6*/ 	.byte	0x3f
	.zero		1


	//   ....[132]....
        /*08d8*/ 	.word	0x0000c930
        /*08dc*/ 	.word	0x00000007
        /*08e0*/ 	.word	0x00000000
        /*08e4*/ 	.short	0x010a
        /*08e6*/ 	.byte	0x3f
	.zero		1


	//   ....[133]....
        /*08e8*/ 	.word	0x0000c980
        /*08ec*/ 	.word	0x00000006
        /*08f0*/ 	.word	0x00000000
        /*08f4*/ 	.short	0x010a
        /*08f6*/ 	.byte	0x3f
	.zero		1


	//   ....[134]....
        /*08f8*/ 	.word	0x0000c9d0
        /*08fc*/ 	.word	0x00000007
        /*0900*/ 	.word	0x00000000
        /*0904*/ 	.short	0x010a
        /*0906*/ 	.byte	0x3f
	.zero		1


	//   ....[135]....
        /*0908*/ 	.word	0x0000ca20
        /*090c*/ 	.word	0x00000006
        /*0910*/ 	.word	0x00000000
        /*0914*/ 	.short	0x010a
        /*0916*/ 	.byte	0x3f
	.zero		1


	//   ....[136]....
        /*0918*/ 	.word	0x0000ca70
        /*091c*/ 	.word	0x00000007
        /*0920*/ 	.word	0x00000000
        /*0924*/ 	.short	0x010a
        /*0926*/ 	.byte	0x3f
	.zero		1


	//   ....[137]....
        /*0928*/ 	.word	0x0000cac0
        /*092c*/ 	.word	0x00000006
        /*0930*/ 	.word	0x00000000
        /*0934*/ 	.short	0x010a
        /*0936*/ 	.byte	0x3f
	.zero		1


	//   ....[138]....
        /*0938*/ 	.word	0x0000cb10
        /*093c*/ 	.word	0x00000007
        /*0940*/ 	.word	0x00000000
        /*0944*/ 	.short	0x010a
        /*0946*/ 	.byte	0x3f
	.zero		1


	//   ....[139]....
        /*0948*/ 	.word	0x0000cb60
        /*094c*/ 	.word	0x00000006
        /*0950*/ 	.word	0x00000000
        /*0954*/ 	.short	0x010a
        /*0956*/ 	.byte	0x3f
	.zero		1


	//   ....[140]....
        /*0958*/ 	.word	0x0000cbb0
        /*095c*/ 	.word	0x00000007
        /*0960*/ 	.word	0x00000000
        /*0964*/ 	.short	0x010a
        /*0966*/ 	.byte	0x3f
	.zero		1


	//   ....[141]....
        /*0968*/ 	.word	0x0000cc00
        /*096c*/ 	.word	0x00000006
        /*0970*/ 	.word	0x00000000
        /*0974*/ 	.short	0x010a
        /*0976*/ 	.byte	0x3f
	.zero		1


	//   ....[142]....
        /*0978*/ 	.word	0x0000cc50
        /*097c*/ 	.word	0x00000007
        /*0980*/ 	.word	0x00000000
        /*0984*/ 	.short	0x010a
        /*0986*/ 	.byte	0x3f
	.zero		1


	//   ....[143]....
        /*0988*/ 	.word	0x0000cca0
        /*098c*/ 	.word	0x00000006
        /*0990*/ 	.word	0x00000000
        /*0994*/ 	.short	0x010a
        /*0996*/ 	.byte	0x3f
	.zero		1


	//   ....[144]....
        /*0998*/ 	.word	0x0000ccf0
        /*099c*/ 	.word	0x00000007
        /*09a0*/ 	.word	0x00000000
        /*09a4*/ 	.short	0x010a
        /*09a6*/ 	.byte	0x3f
	.zero		1


	//   ....[145]....
        /*09a8*/ 	.word	0x0000cd40
        /*09ac*/ 	.word	0x00000006
        /*09b0*/ 	.word	0x00000000
        /*09b4*/ 	.short	0x010a
        /*09b6*/ 	.byte	0x3f
	.zero		1


	//   ....[146]....
        /*09b8*/ 	.word	0x0000cd90
        /*09bc*/ 	.word	0x00000007
        /*09c0*/ 	.word	0x00000000
        /*09c4*/ 	.short	0x010a
        /*09c6*/ 	.byte	0x3f
	.zero		1


	//   ....[147]....
        /*09c8*/ 	.word	0x0000cde0
        /*09cc*/ 	.word	0x00000006
        /*09d0*/ 	.word	0x00000000
        /*09d4*/ 	.short	0x010a
        /*09d6*/ 	.byte	0x3f
	.zero		1


	//   ....[148]....
        /*09d8*/ 	.word	0x0000ce30
        /*09dc*/ 	.word	0x00000007
        /*09e0*/ 	.word	0x00000000
        /*09e4*/ 	.short	0x010a
        /*09e6*/ 	.byte	0x3f
	.zero		1


	//   ....[149]....
        /*09e8*/ 	.word	0x0000ce80
        /*09ec*/ 	.word	0x00000006
        /*09f0*/ 	.word	0x00000000
        /*09f4*/ 	.short	0x010a
        /*09f6*/ 	.byte	0x3f
	.zero		1


	//----- nvinfo : EIATTR_NUM_MBARRIERS
	.align		4
.L_28:
        /*09f8*/ 	.byte	0x03, 0x38
        /*09fa*/ 	.short	0x0046


	//----- nvinfo : EIATTR_EXIT_INSTR_OFFSETS
	.align		4
        /*09fc*/ 	.byte	0x04, 0x1c
        /*09fe*/ 	.short	(.L_30 - .L_29)


	//   ....[0]....
.L_29:
        /*0a00*/ 	.word	0x000017f0


	//   ....[1]....
        /*0a04*/ 	.word	0x00001850


	//   ....[2]....
        /*0a08*/ 	.word	0x0000a280


	//   ....[3]....
        /*0a0c*/ 	.word	0x0000a2b0


	//   ....[4]....
        /*0a10*/ 	.word	0x0000c250


	//----- nvinfo : EIATTR_MAX_THREADS
	.align		4
.L_30:
        /*0a14*/ 	.byte	0x04, 0x05
        /*0a16*/ 	.short	(.L_32 - .L_31)
.L_31:
        /*0a18*/ 	.word	0x00000180
        /*0a1c*/ 	.word	0x00000001
        /*0a20*/ 	.word	0x00000001


	//----- nvinfo : EIATTR_CRS_STACK_SIZE
	.align		4
.L_32:
        /*0a24*/ 	.byte	0x04, 0x1e
        /*0a26*/ 	.short	(.L_34 - .L_33)
.L_33:
        /*0a28*/ 	.word	0x00000000


	//----- nvinfo : EIATTR_CBANK_PARAM_SIZE
	.align		4
.L_34:
        /*0a2c*/ 	.byte	0x03, 0x19
        /*0a2e*/ 	.short	0x0470


	//----- nvinfo : EIATTR_PARAM_CBANK
	.align		4
        /*0a30*/ 	.byte	0x04, 0x0a
        /*0a32*/ 	.short	(.L_36 - .L_35)
	.align		4
.L_35:
        /*0a34*/ 	.word	index@(.nv.constant0._ZN7cutlass13device_kernelINS_4gemm6kernel13GemmUniversalIN4cute5tupleIJiiiiEEENS1_10collective13CollectiveMmaINS1_37MainloopSm90TmaGmmaWarpSpecializedFP8ILi32ENS5_IJNS4_1CILi2EEENSA_ILi1EEESC_EEENS1_32KernelTmaWarpSpecializedPingpongEEENS5_IJNSA_ILi64EEENSA_ILi160EEENSA_ILi32EEEEEENS_12float_e4m3_tENS5_IJlSC_lEEESK_SL_NS4_8TiledMMAINS4_8MMA_AtomIJNS4_4SM904GMMA30MMA_64x32x32_F32E4M3E4M3_SS_TNILNSP_7ScaleInE1ELSR_1EEEEEENS4_6LayoutINS5_IJSC_SC_SC_EEENS5_IJNSA_ILi0EEESW_SW_EEEEENS5_IJNS4_10UnderscoreESZ_SZ_EEEEENS4_13SM90_TMA_LOADENS4_14ComposedLayoutINS4_7SwizzleILi1ELi4ELi3EEENS4_18smem_ptr_flag_bitsILi8EEENSU_INS5_IJNSA_ILi8EEESI_EEENS5_IJSI_SC_EEEEEEEvNS4_8identityENS4_23SM90_TMA_LOAD_MULTICASTES1C_vS1D_EENS_8epilogue10collective6detail29Sm90TmaWarpSpecializedAdapterINS1H_15DefaultEpilogueISK_SL_SL_NS1G_6thread17LinearCombinationISK_Li1EffLNS1L_9ScaleType4KindE0ELNS_15FloatRoundStyleE2ESK_EENS1_15EpilogueDefaultEEEEEvvEEEEvNT_6ParamsE)
        /*0a38*/ 	.short	0x0210
        /*0a3a*/ 	.short	0x0470


	//----- nvinfo : EIATTR_SW_WAR
	.align		4
.L_36:
        /*0a3c*/ 	.byte	0x04, 0x36
        /*0a3e*/ 	.short	(.L_38 - .L_37)
.L_37:
        /*0a40*/ 	.word	0x00000008
.L_38:


//--------------------- .nv.callgraph             --------------------------
	.section	.nv.callgraph,"",@"SHT_CUDA_CALLGRAPH"
	.align	4
	.sectionentsize	8
	.align		4
        /*0000*/ 	.word	0x00000000
	.align		4
        /*0004*/ 	.word	0xffffffff
	.align		4
        /*0008*/ 	.word	0x00000000
	.align		4
        /*000c*/ 	.word	0xfffffffe
	.align		4
        /*0010*/ 	.word	0x00000000
	.align		4
        /*0014*/ 	.word	0xfffffffd
	.align		4
        /*0018*/ 	.word	0x00000000
	.align		4
        /*001c*/ 	.word	0xfffffffc


//--------------------- .nv.constant4             --------------------------
	.section	.nv.constant4,"a",@progbits
	.align	8
	.align		8
.nv.constant4:
        /*0000*/ 	.dword	_ZN39_INTERNAL_1c29127a_4_k_cu_a3de0fd6_95254cuda3std3__45__cpo5beginE
	.align		8
        /*0008*/ 	.dword	_ZN39_INTERNAL_1c29127a_4_k_cu_a3de0fd6_95254cuda3std3__45__cpo3endE
	.align		8
        /*0010*/ 	.dword	_ZN39_INTERNAL_1c29127a_4_k_cu_a3de0fd6_95254cuda3std3__45__cpo6cbeginE
	.align		8
        /*0018*/ 	.dword	_ZN39_INTERNAL_1c29127a_4_k_cu_a3de0fd6_95254cuda3std3__45__cpo4cendE
	.align		8
        /*0020*/ 	.dword	_ZN39_INTERNAL_1c29127a_4_k_cu_a3de0fd6_95254cuda3std3__441_GLOBAL__N__1c29127a_4_k_cu_a3de0fd6_95256ignoreE
	.align		8
        /*0028*/ 	.dword	_ZN39_INTERNAL_1c29127a_4_k_cu_a3de0fd6_95254cuda3std3__419piecewise_constructE
	.align		8
        /*0030*/ 	.dword	_ZN39_INTERNAL_1c29127a_4_k_cu_a3de0fd6_95254cuda3std3__48in_placeE
	.align		8
        /*0038*/ 	.dword	_ZN39_INTERNAL_1c29127a_4_k_cu_a3de0fd6_95254cuda3std6ranges3__45__cpo4swapE
	.align		8
        /*0040*/ 	.dword	_ZN39_INTERNAL_1c29127a_4_k_cu_a3de0fd6_95254cuda3std6ranges3__45__cpo9iter_moveE
	.align		8
        /*0048*/ 	.dword	_ZN39_INTERNAL_1c29127a_4_k_cu_a3de0fd6_95254cute7productE
	.align		8
        /*0050*/ 	.dword	_ZN39_INTERNAL_1c29127a_4_k_cu_a3de0fd6_95254cute1_E


//--------------------- .text._ZN7cutlass13device_kernelINS_4gemm6kernel13GemmUniversalIN4cute5tupleIJiiiiEEENS1_10collective13CollectiveMmaINS1_37MainloopSm90TmaGmmaWarpSpecializedFP8ILi32ENS5_IJNS4_1CILi2EEENSA_ILi1EEESC_EEENS1_32KernelTmaWarpSpecializedPingpongEEENS5_IJNSA_ILi64EEENSA_ILi160EEENSA_ILi32EEEEEENS_12float_e4m3_tENS5_IJlSC_lEEESK_SL_NS4_8TiledMMAINS4_8MMA_AtomIJNS4_4SM904GMMA30MMA_64x32x32_F32E4M3E4M3_SS_TNILNSP_7ScaleInE1ELSR_1EEEEEENS4_6LayoutINS5_IJSC_SC_SC_EEENS5_IJNSA_ILi0EEESW_SW_EEEEENS5_IJNS4_10UnderscoreESZ_SZ_EEEEENS4_13SM90_TMA_LOADENS4_14ComposedLayoutINS4_7SwizzleILi1ELi4ELi3EEENS4_18smem_ptr_flag_bitsILi8EEENSU_INS5_IJNSA_ILi8EEESI_EEENS5_IJSI_SC_EEEEEEEvNS4_8identityENS4_23SM90_TMA_LOAD_MULTICASTES1C_vS1D_EENS_8epilogue10collective6detail29Sm90TmaWarpSpecializedAdapterINS1H_15DefaultEpilogueISK_SL_SL_NS1G_6thread17LinearCombinationISK_Li1EffLNS1L_9ScaleType4KindE0ELNS_15FloatRoundStyleE2ESK_EENS1_15EpilogueDefaultEEEEEvvEEEEvNT_6ParamsE --------------------------
	.section	.text._ZN7cutlass13device_kernelINS_4gemm6kernel13GemmUniversalIN4cute5tupleIJiiiiEEENS1_10collective13CollectiveMmaINS1_37MainloopSm90TmaGmmaWarpSpecializedFP8ILi32ENS5_IJNS4_1CILi2EEENSA_ILi1EEESC_EEENS1_32KernelTmaWarpSpecializedPingpongEEENS5_IJNSA_ILi64EEENSA_ILi160EEENSA_ILi32EEEEEENS_12float_e4m3_tENS5_IJlSC_lEEESK_SL_NS4_8TiledMMAINS4_8MMA_AtomIJNS4_4SM904GMMA30MMA_64x32x32_F32E4M3E4M3_SS_TNILNSP_7ScaleInE1ELSR_1EEEEEENS4_6LayoutINS5_IJSC_SC_SC_EEENS5_IJNSA_ILi0EEESW_SW_EEEEENS5_IJNS4_10UnderscoreESZ_SZ_EEEEENS4_13SM90_TMA_LOADENS4_14ComposedLayoutINS4_7SwizzleILi1ELi4ELi3EEENS4_18smem_ptr_flag_bitsILi8EEENSU_INS5_IJNSA_ILi8EEESI_EEENS5_IJSI_SC_EEEEEEEvNS4_8identityENS4_23SM90_TMA_LOAD_MULTICASTES1C_vS1D_EENS_8epilogue10collective6detail29Sm90TmaWarpSpecializedAdapterINS1H_15DefaultEpilogueISK_SL_SL_NS1G_6thread17LinearCombinationISK_Li1EffLNS1L_9ScaleType4KindE0ELNS_15FloatRoundStyleE2ESK_EENS1_15EpilogueDefaultEEEEEvvEEEEvNT_6ParamsE,"ax",@progbits
	.align	128
.text._ZN7cutlass13device_kernelINS_4gemm6kernel13GemmUniversalIN4cute5tupleIJiiiiEEENS1_10collective13CollectiveMmaINS1_37MainloopSm90TmaGmmaWarpSpecializedFP8ILi32ENS5_IJNS4_1CILi2EEENSA_ILi1EEESC_EEENS1_32KernelTmaWarpSpecializedPingpongEEENS5_IJNSA_ILi64EEENSA_ILi160EEENSA_ILi32EEEEEENS_12float_e4m3_tENS5_IJlSC_lEEESK_SL_NS4_8TiledMMAINS4_8MMA_AtomIJNS4_4SM904GMMA30MMA_64x32x32_F32E4M3E4M3_SS_TNILNSP_7ScaleInE1ELSR_1EEEEEENS4_6LayoutINS5_IJSC_SC_SC_EEENS5_IJNSA_ILi0EEESW_SW_EEEEENS5_IJNS4_10UnderscoreESZ_SZ_EEEEENS4_13SM90_TMA_LOADENS4_14ComposedLayoutINS4_7SwizzleILi1ELi4ELi3EEENS4_18smem_ptr_flag_bitsILi8EEENSU_INS5_IJNSA_ILi8EEESI_EEENS5_IJSI_SC_EEEEEEEvNS4_8identityENS4_23SM90_TMA_LOAD_MULTICASTES1C_vS1D_EENS_8epilogue10collective6detail29Sm90TmaWarpSpecializedAdapterINS1H_15DefaultEpilogueISK_SL_SL_NS1G_6thread17LinearCombinationISK_Li1EffLNS1L_9ScaleType4KindE0ELNS_15FloatRoundStyleE2ESK_EENS1_15EpilogueDefaultEEEEEvvEEEEvNT_6ParamsE:
        .type           _ZN7cutlass13device_kernelINS_4gemm6kernel13GemmUniversalIN4cute5tupleIJiiiiEEENS1_10collective13CollectiveMmaINS1_37MainloopSm90TmaGmmaWarpSpecializedFP8ILi32ENS5_IJNS4_1CILi2EEENSA_ILi1EEESC_EEENS1_32KernelTmaWarpSpecializedPingpongEEENS5_IJNSA_ILi64EEENSA_ILi160EEENSA_ILi32EEEEEENS_12float_e4m3_tENS5_IJlSC_lEEESK_SL_NS4_8TiledMMAINS4_8MMA_AtomIJNS4_4SM904GMMA30MMA_64x32x32_F32E4M3E4M3_SS_TNILNSP_7ScaleInE1ELSR_1EEEEEENS4_6LayoutINS5_IJSC_SC_SC_EEENS5_IJNSA_ILi0EEESW_SW_EEEEENS5_IJNS4_10UnderscoreESZ_SZ_EEEEENS4_13SM90_TMA_LOADENS4_14ComposedLayoutINS4_7SwizzleILi1ELi4ELi3EEENS4_18smem_ptr_flag_bitsILi8EEENSU_INS5_IJNSA_ILi8EEESI_EEENS5_IJSI_SC_EEEEEEEvNS4_8identityENS4_23SM90_TMA_LOAD_MULTICASTES1C_vS1D_EENS_8epilogue10collective6detail29Sm90TmaWarpSpecializedAdapterINS1H_15DefaultEpilogueISK_SL_SL_NS1G_6thread17LinearCombinationISK_Li1EffLNS1L_9ScaleType4KindE0ELNS_15FloatRoundStyleE2ESK_EENS1_15EpilogueDefaultEEEEEvvEEEEvNT_6ParamsE,@function
        .size           _ZN7cutlass13device_kernelINS_4gemm6kernel13GemmUniversalIN4cute5tupleIJiiiiEEENS1_10collective13CollectiveMmaINS1_37MainloopSm90TmaGmmaWarpSpecializedFP8ILi32ENS5_IJNS4_1CILi2EEENSA_ILi1EEESC_EEENS1_32KernelTmaWarpSpecializedPingpongEEENS5_IJNSA_ILi64EEENSA_ILi160EEENSA_ILi32EEEEEENS_12float_e4m3_tENS5_IJlSC_lEEESK_SL_NS4_8TiledMMAINS4_8MMA_AtomIJNS4_4SM904GMMA30MMA_64x32x32_F32E4M3E4M3_SS_TNILNSP_7ScaleInE1ELSR_1EEEEEENS4_6LayoutINS5_IJSC_SC_SC_EEENS5_IJNSA_ILi0EEESW_SW_EEEEENS5_IJNS4_10UnderscoreESZ_SZ_EEEEENS4_13SM90_TMA_LOADENS4_14ComposedLayoutINS4_7SwizzleILi1ELi4ELi3EEENS4_18smem_ptr_flag_bitsILi8EEENSU_INS5_IJNSA_ILi8EEESI_EEENS5_IJSI_SC_EEEEEEEvNS4_8identityENS4_23SM90_TMA_LOAD_MULTICASTES1C_vS1D_EENS_8epilogue10collective6detail29Sm90TmaWarpSpecializedAdapterINS1H_15DefaultEpilogueISK_SL_SL_NS1G_6thread17LinearCombinationISK_Li1EffLNS1L_9ScaleType4KindE0ELNS_15FloatRoundStyleE2ESK_EENS1_15EpilogueDefaultEEEEEvvEEEEvNT_6ParamsE,(.L_x_296 - _ZN7cutlass13device_kernelINS_4gemm6kernel13GemmUniversalIN4cute5tupleIJiiiiEEENS1_10collective13CollectiveMmaINS1_37MainloopSm90TmaGmmaWarpSpecializedFP8ILi32ENS5_IJNS4_1CILi2EEENSA_ILi1EEESC_EEENS1_32KernelTmaWarpSpecializedPingpongEEENS5_IJNSA_ILi64EEENSA_ILi160EEENSA_ILi32EEEEEENS_12float_e4m3_tENS5_IJlSC_lEEESK_SL_NS4_8TiledMMAINS4_8MMA_AtomIJNS4_4SM904GMMA30MMA_64x32x32_F32E4M3E4M3_SS_TNILNSP_7ScaleInE1ELSR_1EEEEEENS4_6LayoutINS5_IJSC_SC_SC_EEENS5_IJNSA_ILi0EEESW_SW_EEEEENS5_IJNS4_10UnderscoreESZ_SZ_EEEEENS4_13SM90_TMA_LOADENS4_14ComposedLayoutINS4_7SwizzleILi1ELi4ELi3EEENS4_18smem_ptr_flag_bitsILi8EEENSU_INS5_IJNSA_ILi8EEESI_EEENS5_IJSI_SC_EEEEEEEvNS4_8identityENS4_23SM90_TMA_LOAD_MULTICASTES1C_vS1D_EENS_8epilogue10collective6detail29Sm90TmaWarpSpecializedAdapterINS1H_15DefaultEpilogueISK_SL_SL_NS1G_6thread17LinearCombinationISK_Li1EffLNS1L_9ScaleType4KindE0ELNS_15FloatRoundStyleE2ESK_EENS1_15EpilogueDefaultEEEEEvvEEEEvNT_6ParamsE)
        .other          _ZN7cutlass13device_kernelINS_4gemm6kernel13GemmUniversalIN4cute5tupleIJiiiiEEENS1_10collective13CollectiveMmaINS1_37MainloopSm90TmaGmmaWarpSpecializedFP8ILi32ENS5_IJNS4_1CILi2EEENSA_ILi1EEESC_EEENS1_32KernelTmaWarpSpecializedPingpongEEENS5_IJNSA_ILi64EEENSA_ILi160EEENSA_ILi32EEEEEENS_12float_e4m3_tENS5_IJlSC_lEEESK_SL_NS4_8TiledMMAINS4_8MMA_AtomIJNS4_4SM904GMMA30MMA_64x32x32_F32E4M3E4M3_SS_TNILNSP_7ScaleInE1ELSR_1EEEEEENS4_6LayoutINS5_IJSC_SC_SC_EEENS5_IJNSA_ILi0EEESW_SW_EEEEENS5_IJNS4_10UnderscoreESZ_SZ_EEEEENS4_13SM90_TMA_LOADENS4_14ComposedLayoutINS4_7SwizzleILi1ELi4ELi3EEENS4_18smem_ptr_flag_bitsILi8EEENSU_INS5_IJNSA_ILi8EEESI_EEENS5_IJSI_SC_EEEEEEEvNS4_8identityENS4_23SM90_TMA_LOAD_MULTICASTES1C_vS1D_EENS_8epilogue10collective6detail29Sm90TmaWarpSpecializedAdapterINS1H_15DefaultEpilogueISK_SL_SL_NS1G_6thread17LinearCombinationISK_Li1EffLNS1L_9ScaleType4KindE0ELNS_15FloatRoundStyleE2ESK_EENS1_15EpilogueDefaultEEEEEvvEEEEvNT_6ParamsE,@"STO_CUDA_ENTRY STV_DEFAULT"
_ZN7cutlass13device_kernelINS_4gemm6kernel13GemmUniversalIN4cute5tupleIJiiiiEEENS1_10collective13CollectiveMmaINS1_37MainloopSm90TmaGmmaWarpSpecializedFP8ILi32ENS5_IJNS4_1CILi2EEENSA_ILi1EEESC_EEENS1_32KernelTmaWarpSpecializedPingpongEEENS5_IJNSA_ILi64EEENSA_ILi160EEENSA_ILi32EEEEEENS_12float_e4m3_tENS5_IJlSC_lEEESK_SL_NS4_8TiledMMAINS4_8MMA_AtomIJNS4_4SM904GMMA30MMA_64x32x32_F32E4M3E4M3_SS_TNILNSP_7ScaleInE1ELSR_1EEEEEENS4_6LayoutINS5_IJSC_SC_SC_EEENS5_IJNSA_ILi0EEESW_SW_EEEEENS5_IJNS4_10UnderscoreESZ_SZ_EEEEENS4_13SM90_TMA_LOADENS4_14ComposedLayoutINS4_7SwizzleILi1ELi4ELi3EEENS4_18smem_ptr_flag_bitsILi8EEENSU_INS5_IJNSA_ILi8EEESI_EEENS5_IJSI_SC_EEEEEEEvNS4_8identityENS4_23SM90_TMA_LOAD_MULTICASTES1C_vS1D_EENS_8epilogue10collective6detail29Sm90TmaWarpSpecializedAdapterINS1H_15DefaultEpilogueISK_SL_SL_NS1G_6thread17LinearCombinationISK_Li1EffLNS1L_9ScaleType4KindE0ELNS_15FloatRoundStyleE2ESK_EENS1_15EpilogueDefaultEEEEEvvEEEEvNT_6ParamsE:
[----:B------:R-:W-:Y:S01]  /*0000*/  LDC R1, c[0x0][0x28] ;  /* 0x00000a00ff017b82 */ /* 0x000fe20000000800 */
[----:B------:R-:W0:Y:S01]  /*0010*/  S2R R6, SR_TID.X ;  /* 0x0000000000067919 */ /* 0x000e220000002100 */
[----:B------:R-:W-:Y:S01]  /*0020*/  ELECT P0, URZ, PT ;  /* 0x00000000003f782f */ /* 0x000fe20003800000 */
[----:B------:R-:W-:Y:S01]  /*0030*/  BSSY B0, `(.L_x_0) ;  /* 0x0000014000007945 */ /* 0x000fe20003800000 */
[----:B0-----:R-:W-:-:S05]  /*0040*/  SHF.R.U32.HI R0, RZ, 0x5, R6 ;  /* 0x00000005ff007819 */ /* 0x001fca0000011606 */
[----:B------:R-:W0:Y:S02]  /*0050*/  SHFL.IDX PT, R2, R0, RZ, 0x1f ;  /* 0x00001fff00027589 */ /* 0x000e2400000e0000 */
[----:B0-----:R-:W-:Y:S02]  /*0060*/  R2UR UR6, R2 ;  /* 0x00000000020672ca */ /* 0x001fe400000e0000 */
[----:B------:R-:W-:-:S05]  /*0070*/  SHF.R.U32.HI R2, RZ, 0x7, R6 ;  /* 0x00000007ff027819 */ /* 0x000fca0000011606 */
[----:B------:R0:W1:Y:S06]  /*0080*/  SHFL.IDX PT, R3, R2, RZ, 0x1f ;  /* 0x00001fff02037589 */ /* 0x00006c00000e0000 */
[----:B------:R-:W-:Y:S02]  /*0090*/  USHF.R.S32.HI UR4, URZ, 0x1f, UR6 ;  /* 0x0000001f3f047899 */ /* 0x000fe40008011406 */
[----:B------:R-:W-:Y:S02]  /*00a0*/  ISETP.NE.OR P0, PT, RZ, UR6, !P0 ;  /* 0x00000006ff007c0c */ /* 0x000fe4000c705670 */
[----:B------:R-:W-:-:S04]  /*00b0*/  ULEA.HI UR4, UR4, UR6, URZ, 0x2 ;  /* 0x0000000604047291 */ /* 0x000fc8000f8f103f */
[----:B------:R-:W-:-:S04]  /*00c0*/  ULOP3.LUT UR4, UR4, 0xfffffffc, URZ, 0xc0, !UPT ;  /* 0xfffffffc04047892 */ /* 0x000fc8000f8ec03f */
[----:B------:R-:W-:-:S03]  /*00d0*/  UIADD3 UR6, UR6, -UR4, URZ ;  /* 0x8000000406067290 */ /* 0x000fc6000fffe03f */
[----:B0-----:R-:W-:Y:S09]  /*00e0*/  @P0 BRA `(.L_x_1) ;  /* 0x0000000000200947 */ /* 0x001ff20003800000 */
[----:B------:R-:W-:Y:S02]  /*00f0*/  ULDC.64 UR4, c[0x0][0x198] ;  /* 0x0000660000047ab9 */ /* 0x000fe40000000a00 */
[----:B------:R-:W-:Y:S02]  /*0100*/  UIADD3 UR8, UP0, UR4, 0xf0, URZ ;  /* 0x000000f004087890 */ /* 0x000fe4000ff1e03f */
[----:B------:R-:W-:Y:S02]  /*0110*/  UIADD3 UR4, UP1, UR4, 0x1f0, URZ ;  /* 0x000001f004047890 */ /* 0x000fe4000ff3e03f */
[----:B------:R-:W-:Y:S02]  /*0120*/  UIADD3.X UR9, URZ, UR5, URZ, UP0, !UPT ;  /* 0x000000053f097290 */ /* 0x000fe400087fe43f */
[----:B------:R-:W-:-:S07]  /*0130*/  UIADD3.X UR5, URZ, UR5, URZ, UP1, !UPT ;  /* 0x000000053f057290 */ /* 0x000fce0008ffe43f */
[----:B------:R0:W-:Y:S02]  /*0140*/  UTMACCTL.PF [UR8] ;  /* 0x00000000080079b9 */ /* 0x0001e40008040000 */
[----:B------:R0:W-:Y:S02]  /*0150*/  UTMACCTL.PF [UR4] ;  /* 0x00000000040079b9 */ /* 0x0001e40008040000 */
[----:B0-----:R-:W-:Y:S01]  /*0160*/  NOP ;  /* 0x0000000000007918 */ /* 0x001fe20000000000 */
.L_x_1:
[----:B------:R-:W-:Y:S05]  /*0170*/  BSYNC B0 ;  /* 0x0000000000007941 */ /* 0x000fea0003800000 */
.L_x_0:
[----:B------:R-:W0:Y:S01]  /*0180*/  SHFL.IDX PT, R4, R0, RZ, 0x1f ;  /* 0x00001fff00047589 */ /* 0x000e2200000e0000 */
[----:B-1----:R-:W-:Y:S01]  /*0190*/  R2UR UR17, R3 ;  /* 0x00000000031172ca */ /* 0x002fe200000e0000 */
[----:B------:R-:W-:-:S04]  /*01a0*/  UISETP.NE.AND UP0, UPT, UR6, 0x3, UPT ;  /* 0x000000030600788c */ /* 0x000fc8000bf05270 */
[----:B------:R-:W-:-:S08]  /*01b0*/  UISETP.EQ.OR UP0, UPT, UR6, URZ, !UP0 ;  /* 0x0000003f0600728c */ /* 0x000fd0000c702670 */
[----:B------:R-:W-:Y:S02]  /*01c0*/  UIADD3 UR18, UR17, -0x1, URZ ;  /* 0xffffffff11127890 */ /* 0x000fe4000fffe03f */
[----:B------:R-:W-:Y:S02]  /*01d0*/  UISETP.EQ.AND UP0, UPT, UR17, URZ, UP0 ;  /* 0x0000003f1100728c */ /* 0x000fe40008702270 */
[----:B------:R-:W-:Y:S02]  /*01e0*/  UISETP.GE.U32.AND UP1, UPT, UR18, 0x2, UPT ;  /* 0x000000021200788c */ /* 0x000fe4000bf26070 */
[----:B------:R-:W-:Y:S01]  /*01f0*/  USEL UR7, URZ, 0x1, !UP0 ;  /* 0x000000013f077887 */ /* 0x000fe2000c000000 */
[----:B0-----:R-:W-:-:S03]  /*0200*/  ISETP.NE.AND P0, PT, R4, RZ, PT ;  /* 0x000000ff0400720c */ /* 0x001fc60003f05270 */
[----:B------:R-:W-:-:S10]  /*0210*/  USEL UR7, UR7, 0x2, UP1 ;  /* 0x0000000207077887 */ /* 0x000fd40008800000 */
[----:B------:R-:W-:Y:S05]  /*0220*/  @P0 BRA `(.L_x_2) ;  /* 0x0000000400440947 */ /* 0x000fea0003800000 */
[----:B------:R-:W-:Y:S01]  /*0230*/  ELECT P0, URZ, PT ;  /* 0x00000000003f782f */ /* 0x000fe20003800000 */
[----:B------:R-:W-:-:S12]  /*0240*/  BSSY B0, `(.L_x_2) ;  /* 0x000004f000007945 */ /* 0x000fd80003800000 */
[----:B------:R-:W-:Y:S05]  /*0250*/  @!P0 BRA `(.L_x_3) ;  /* 0x0000000400348947 */ /* 0x000fea0003800000 */
[----:B------:R-:W0:Y:S01]  /*0260*/  S2UR UR10, SR_CgaCtaId ;  /* 0x00000000000a79c3 */ /* 0x000e220000008800 */
[----:B------:R-:W-:Y:S01]  /*0270*/  UMOV UR4, 0x400 ;  /* 0x0000040000047882 */ /* 0x000fe20000000000 */
[----:B------:R-:W-:Y:S01]  /*0280*/  UMOV UR5, 0x1 ;  /* 0x0000000100057882 */ /* 0x000fe20000000000 */
[----:B------:R-:W-:Y:S02]  /*0290*/  UMOV UR8, 0x2 ;  /* 0x0000000200087882 */ /* 0x000fe40000000000 */
[----:B------:R-:W-:-:S04]  /*02a0*/  UIADD3 UR8, -UR8, 0x100000, URZ ;  /* 0x0010000008087890 */ /* 0x000fc8000fffe13f */
[----:B------:R-:W-:Y:S02]  /*02b0*/  USHF.L.U32 UR9, UR8, 0xb, URZ ;  /* 0x0000000b08097899 */ /* 0x000fe4000800063f */
[----:B------:R-:W-:Y:S02]  /*02c0*/  USHF.L.U32 UR8, UR8, 0x1, URZ ;  /* 0x0000000108087899 */ /* 0x000fe4000800063f */
[----:B0-----:R-:W-:Y:S02]  /*02d0*/  ULEA UR10, UR10, UR4, 0x18 ;  /* 0x000000040a0a7291 */ /* 0x001fe4000f8ec03f */
[----:B------:R-:W-:-:S04]  /*02e0*/  UIADD3 UR4, -UR5, 0x100000, URZ ;  /* 0x0010000005047890 */ /* 0x000fc8000fffe13f */
[----:B------:R-:W-:Y:S02]  /*02f0*/  USHF.L.U32 UR5, UR4, 0xb, URZ ;  /* 0x0000000b04057899 */ /* 0x000fe4000800063f */
[----:B------:R-:W-:Y:S01]  /*0300*/  USHF.L.U32 UR4, UR4, 0x1, URZ ;  /* 0x0000000104047899 */ /* 0x000fe2000800063f */
[----:B------:R-:W0:Y:S11]  /*0310*/  FENCE.VIEW.ASYNC.S ;  /* 0x00000000000073c6 */ /* 0x000e360000000000 */
[----:B0-----:R0:W1:Y:S01]  /*0320*/  SYNCS.EXCH.64 URZ, [UR10], UR4 ;  /* 0x000000040a3f75b2 */ /* 0x0010620008000100 */
[----:B------:R0:W2:Y:S01]  /*0330*/  SYNCS.EXCH.64 URZ, [UR10+0x100], UR8 ;  /* 0x000100080a3f75b2 */ /* 0x0000a20008000100 */
[----:B------:R0:W3:Y:S01]  /*0340*/  SYNCS.EXCH.64 URZ, [UR10+0x8], UR4 ;  /* 0x000008040a3f75b2 */ /* 0x0000e20008000100 */
[----:B------:R0:W4:Y:S01]  /*0350*/  SYNCS.EXCH.64 URZ, [UR10+0x108], UR8 ;  /* 0x000108080a3f75b2 */ /* 0x0001220008000100 */
[----:B------:R0:W0:Y:S01]  /*0360*/  SYNCS.EXCH.64 URZ, [UR10+0x10], UR4 ;  /* 0x000010040a3f75b2 */ /* 0x0000220008000100 */
        /* <DEDUP_REMOVED lines=59> */
[----:B-1234-:R-:W-:Y:S01]  /*0720*/  NOP ;  /* 0x0000000000007918 */ /* 0x01efe20000000000 */
.L_x_3:
[----:B0-----:R-:W-:Y:S05]  /*0730*/  BSYNC B0 ;  /* 0x0000000000007941 */ /* 0x001fea0003800000 */
.L_x_2:
[----:B------:R-:W0:Y:S01]  /*0740*/  S2UR UR11, SR_CTAID.X ;  /* 0x00000000000b79c3 */ /* 0x000e220000002500 */
[----:B------:R-:W-:Y:S01]  /*0750*/  SHF.R.S32.HI R3, RZ, 0x1f, R6 ;  /* 0x0000001fff037819 */ /* 0x000fe20000011406 */
[----:B------:R-:W1:Y:S01]  /*0760*/  SHFL.IDX PT, R5, R0, RZ, 0x1f ;  /* 0x00001fff00057589 */ /* 0x000e6200000e0000 */
[----:B------:R-:W-:Y:S01]  /*0770*/  ULDC UR4, c[0x0][0x150] ;  /* 0x0000540000047ab9 */ /* 0x000fe20000000800 */
[----:B------:R-:W-:Y:S02]  /*0780*/  ELECT P0, URZ, PT ;  /* 0x00000000003f782f */ /* 0x000fe40003800000 */
[----:B------:R-:W-:Y:S01]  /*0790*/  LEA.HI R3, R3, R6, RZ, 0x7 ;  /* 0x0000000603037211 */ /* 0x000fe200078f38ff */
[----:B------:R2:W3:Y:S01]  /*07a0*/  SHFL.IDX PT, R8, R0, RZ, 0x1f ;  /* 0x00001fff00087589 */ /* 0x0004e200000e0000 */
[----:B------:R-:W-:Y:S01]  /*07b0*/  ELECT P1, URZ, PT ;  /* 0x00000000003f782f */ /* 0x000fe20003820000 */
[----:B------:R-:W4:Y:S01]  /*07c0*/  S2UR UR9, SR_CTAID.Y ;  /* 0x00000000000979c3 */ /* 0x000f220000002600 */
[----:B------:R-:W-:Y:S01]  /*07d0*/  LOP3.LUT R3, R3, 0xffffff80, RZ, 0xc0, !PT ;  /* 0xffffff8003037812 */ /* 0x000fe200078ec0ff */
[----:B------:R-:W-:Y:S01]  /*07e0*/  ULDC UR8, c[0x0][0x144] ;  /* 0x0000510000087ab9 */ /* 0x000fe20000000800 */
[----:B------:R-:W-:Y:S01]  /*07f0*/  UMOV UR20, 0x80 ;  /* 0x0000008000147882 */ /* 0x000fe20000000000 */
[----:B------:R-:W-:Y:S01]  /*0800*/  NOP ;  /* 0x0000000000007918 */ /* 0x000fe20000000000 */
[----:B------:R-:W-:Y:S01]  /*0810*/  NOP ;  /* 0x0000000000007918 */ /* 0x000fe20000000000 */
[----:B------:R-:W-:Y:S01]  /*0820*/  IMAD.IADD R7, R6, 0x1, -R3 ;  /* 0x0000000106077824 */ /* 0x000fe200078e0a03 */
[----:B------:R-:W-:Y:S01]  /*0830*/  ULDC UR19, c[0x0][0x148] ;  /* 0x0000520000137ab9 */ /* 0x000fe20000000800 */
[----:B------:R-:W-:Y:S01]  /*0840*/  IMAD.MOV.U32 R10, RZ, RZ, 0x1 ;  /* 0x00000001ff0a7424 */ /* 0x000fe200078e00ff */
[----:B------:R1:W4:Y:S01]  /*0850*/  SHFL.IDX PT, R13, R2, RZ, 0x1f ;  /* 0x00001fff020d7589 */ /* 0x00032200000e0000 */
[----:B------:R-:W-:-:S02]  /*0860*/  ISETP.NE.AND P2, PT, RZ, UR17, PT ;  /* 0x00000011ff007c0c */ /* 0x000fc4000bf45270 */
[----:B------:R-:W-:Y:S02]  /*0870*/  SHF.R.S32.HI R12, RZ, 0x1f, R7 ;  /* 0x0000001fff0c7819 */ /* 0x000fe40000011407 */
[----:B0-----:R-:W-:Y:S02]  /*0880*/  I2FP.F32.U32 R9, UR11 ;  /* 0x0000000b00097c45 */ /* 0x001fe40008201000 */
[----:B------:R-:W-:Y:S02]  /*0890*/  LEA.HI R3, R12, R7, RZ, 0x3 ;  /* 0x000000070c037211 */ /* 0x000fe400078f18ff */
[----:B-1----:R-:W-:Y:S01]  /*08a0*/  ISETP.NE.OR P0, PT, R5, RZ, !P0 ;  /* 0x000000ff0500720c */ /* 0x002fe20004705670 */
[----:B------:R-:W-:Y:S01]  /*08b0*/  FMUL R9, R9, UR4 ;  /* 0x0000000409097c20 */ /* 0x000fe20008400000 */
[--C-:B------:R-:W-:Y:S01]  /*08c0*/  SHF.R.S32.HI R5, RZ, 0x3, R3.reuse ;  /* 0x00000003ff057819 */ /* 0x100fe20000011403 */
[----:B------:R-:W-:Y:S01]  /*08d0*/  ULDC UR4, c[0x0][0x154] ;  /* 0x0000550000047ab9 */ /* 0x000fe20000000800 */
[----:B--2---:R-:W-:-:S02]  /*08e0*/  SHF.R.S32.HI R0, RZ, 0x1f, R3 ;  /* 0x0000001fff007819 */ /* 0x004fc40000011403 */
[----:B------:R-:W-:Y:S01]  /*08f0*/  SHF.R.S32.HI R3, RZ, 0x1f, R4 ;  /* 0x0000001fff037819 */ /* 0x000fe20000011404 */
[----:B------:R-:W0:Y:S01]  /*0900*/  F2I.U32.TRUNC.NTZ R9, R9 ;  /* 0x0000000900097305 */ /* 0x000e22000020f000 */
[----:B------:R-:W-:Y:S02]  /*0910*/  LEA.HI R0, R0, R5, RZ, 0x2 ;  /* 0x0000000500007211 */ /* 0x000fe400078f10ff */
[----:B------:R-:W-:Y:S02]  /*0920*/  LEA.HI R3, R3, R4, RZ, 0x2 ;  /* 0x0000000403037211 */ /* 0x000fe400078f10ff */
[----:B---3--:R-:W-:Y:S01]  /*0930*/  ISETP.NE.OR P1, PT, R8, RZ, !P1 ;  /* 0x000000ff0800720c */ /* 0x008fe20004f25670 */
[----:B------:R-:W-:Y:S01]  /*0940*/  VOTEU.ALL UP0, P0 ;  /* 0x00000000003f7886 */ /* 0x000fe20000000000 */
[----:B----4-:R-:W-:Y:S02]  /*0950*/  I2FP.F32.U32 R8, UR9 ;  /* 0x0000000900087c45 */ /* 0x010fe40008201000 */
[----:B------:R-:W-:-:S02]  /*0960*/  LOP3.LUT R0, R0, 0xfffffffc, RZ, 0xc0, !PT ;  /* 0xfffffffc00007812 */ /* 0x000fc400078ec0ff */
[----:B------:R-:W-:Y:S01]  /*0970*/  LOP3.LUT R3, R3, 0x3ffffffc, RZ, 0xc0, !PT ;  /* 0x3ffffffc03037812 */ /* 0x000fe200078ec0ff */
[----:B------:R-:W-:Y:S01]  /*0980*/  FMUL R8, R8, UR4 ;  /* 0x0000000408087c20 */ /* 0x000fe20008400000 */
[----:B------:R-:W1:Y:S01]  /*0990*/  @!UP0 S2UR UR13, SR_CgaCtaId ;  /* 0x00000000000d89c3 */ /* 0x000e620000008800 */
[----:B------:R-:W-:Y:S01]  /*09a0*/  IMAD.IADD R0, R5, 0x1, -R0 ;  /* 0x0000000105007824 */ /* 0x000fe200078e0a00 */
[----:B0-----:R-:W-:Y:S01]  /*09b0*/  R2UR UR4, R9 ;  /* 0x00000000090472ca */ /* 0x001fe200000e0000 */
[----:B------:R-:W-:Y:S01]  /*09c0*/  IMAD.IADD R3, R4, 0x1, -R3 ;  /* 0x0000000104037824 */ /* 0x000fe200078e0a03 */
[----:B------:R-:W-:Y:S01]  /*09d0*/  @!UP0 UMOV UR12, 0x400 ;  /* 0x00000400000c8882 */ /* 0x000fe20000000000 */
[----:B------:R-:W-:Y:S01]  /*09e0*/  VOTEU.ALL UP1, P1 ;  /* 0x00000000003f7886 */ /* 0x000fe20000820000 */
[----:B------:R-:W0:Y:S01]  /*09f0*/  F2I.U32.TRUNC.NTZ R8, R8 ;  /* 0x0000000800087305 */ /* 0x000e22000020f000 */
[----:B------:R-:W-:Y:S01]  /*0a00*/  IMAD R0, R3, 0x4, R0 ;  /* 0x0000000403007824 */ /* 0x000fe200078e0200 */
[----:B------:R-:W-:Y:S01]  /*0a10*/  VOTEU.ALL UP2, P1 ;  /* 0x00000000003f7886 */ /* 0x000fe20000840000 */
[----:B------:R-:W-:Y:S01]  /*0a20*/  VOTEU.ALL UP3, P1 ;  /* 0x00000000003f7886 */ /* 0x000fe20000860000 */
[----:B------:R-:W2:Y:S01]  /*0a30*/  @!UP1 S2UR UR16, SR_CgaCtaId ;  /* 0x00000000001099c3 */ /* 0x000ea20000008800 */
[C---:B------:R-:W-:Y:S01]  /*0a40*/  IMAD.SHL.U32 R11, R0.reuse, 0x4, RZ ;  /* 0x00000004000b7824 */ /* 0x040fe200078e00ff */
[C---:B------:R-:W-:Y:S01]  /*0a50*/  LEA.HI R3, R0.reuse, R0, RZ, 0x1 ;  /* 0x0000000000037211 */ /* 0x040fe200078f08ff */
[----:B------:R-:W-:Y:S01]  /*0a60*/  @!UP1 UMOV UR15, 0x400 ;  /* 0x00000400000f9882 */ /* 0x000fe20000000000 */
[----:B------:R-:W-:Y:S01]  /*0a70*/  VOTEU.ALL UP4, P1 ;  /* 0x00000000003f7886 */ /* 0x000fe20000880000 */
[----:B------:R-:W-:Y:S01]  /*0a80*/  UIADD3 UR4, -UR4, URZ, URZ ;  /* 0x0000003f04047290 */ /* 0x000fe2000fffe13f */
[----:B------:R-:W-:Y:S01]  /*0a90*/  LOP3.LUT R3, R3, 0xfffffffe, RZ, 0xc0, !PT ;  /* 0xfffffffe03037812 */ /* 0x000fe200078ec0ff */
[----:B------:R-:W-:Y:S01]  /*0aa0*/  VOTEU.ALL UP5, P1 ;  /* 0x00000000003f7886 */ /* 0x000fe200008a0000 */
[----:B------:R-:W-:Y:S01]  /*0ab0*/  LOP3.LUT R11, R0, 0xc, R11, 0x78, !PT ;  /* 0x0000000c000b7812 */ /* 0x000fe200078e780b */
[----:B------:R-:W-:-:S02]  /*0ac0*/  UIMAD UR8, UR8, UR4, UR11 ;  /* 0x00000004080872a4 */ /* 0x000fc4000f8e020b */
[----:B------:R-:W-:Y:S01]  /*0ad0*/  IMAD.IADD R3, R0, 0x1, -R3 ;  /* 0x0000000100037824 */ /* 0x000fe200078e0a03 */
[----:B0-----:R-:W-:Y:S01]  /*0ae0*/  R2UR UR10, R8 ;  /* 0x00000000080a72ca */ /* 0x001fe200000e0000 */
[----:B------:R-:W-:Y:S01]  /*0af0*/  UMOV UR4, 0x20 ;  /* 0x0000002000047882 */ /* 0x000fe20000000000 */
[----:B-1----:R-:W-:Y:S02]  /*0b00*/  @!UP0 ULEA UR14, UR13, UR12, 0x18 ;  /* 0x0000000c0d0e8291 */ /* 0x002fe4000f8ec03f */
[----:B------:R-:W-:Y:S01]  /*0b10*/  ISETP.NE.AND P3, PT, R3, UR8, PT ;  /* 0x0000000803007c0c */ /* 0x000fe2000bf65270 */
[----:B------:R-:W-:-:S04]  /*0b20*/  @!UP0 UIADD3 UR4, -UR4, 0x100000, URZ ;  /* 0x0010000004048890 */ /* 0x000fc8000fffe13f */
[----:B------:R-:W-:Y:S02]  /*0b30*/  @!UP0 USHF.L.U32 UR5, UR4, 0xb, URZ ;  /* 0x0000000b04058899 */ /* 0x000fe4000800063f */
[----:B------:R-:W-:Y:S01]  /*0b40*/  @!UP0 USHF.L.U32 UR4, UR4, 0x1, URZ ;  /* 0x0000000104048899 */ /* 0x000fe2000800063f */
[----:B------:R-:W0:Y:S01]  /*0b50*/  LDC R3, c[0x0][0x140] ;  /* 0x00005000ff037b82 */ /* 0x000e220000000800 */
[----:B------:R-:W-:-:S04]  /*0b60*/  @!UP1 UIADD3 UR12, -UR20, 0x100000, URZ ;  /* 0x00100000140c9890 */ /* 0x000fc8000fffe13f */
[----:B------:R-:W-:Y:S02]  /*0b70*/  @!UP1 USHF.L.U32 UR13, UR12, 0xb, URZ ;  /* 0x0000000b0c0d9899 */ /* 0x000fe4000800063f */
[----:B------:R-:W-:Y:S01]  /*0b80*/  @!UP1 USHF.L.U32 UR12, UR12, 0x1, URZ ;  /* 0x000000010c0c9899 */ /* 0x000fe2000800063f */
[----:B------:R-:W-:Y:S01]  /*0b90*/  VOTEU.ALL UP0, P0 ;  /* 0x00000000003f7886 */ /* 0x000fe20000000000 */
[----:B--2---:R-:W-:Y:S01]  /*0ba0*/  @!UP1 ULEA UR15, UR16, UR15, 0x18 ;  /* 0x0000000f100f9291 */ /* 0x004fe2000f8ec03f */
[----:B------:R-:W-:Y:S01]  /*0bb0*/  VOTEU.ALL UP1, P0 ;  /* 0x00000000003f7886 */ /* 0x000fe20000020000 */
[----:B------:R-:W-:Y:S01]  /*0bc0*/  UIADD3 UR10, -UR10, URZ, URZ ;  /* 0x0000003f0a0a7290 */ /* 0x000fe2000fffe13f */
[----:B------:R-:W-:Y:S01]  /*0bd0*/  LOP3.LUT P0, RZ, R7, 0x7, RZ, 0xc0, !PT ;  /* 0x0000000707ff7812 */ /* 0x000fe2000780c0ff */
[----:B------:R-:W1:Y:S02]  /*0be0*/  FENCE.VIEW.ASYNC.S ;  /* 0x00000000000073c6 */ /* 0x000e640000000000 */
[----:B-1----:R-:W1:Y:S01]  /*0bf0*/  @!UP0 SYNCS.EXCH.64 URZ, [UR14+0x230], UR4 ;  /* 0x000230040e3f85b2 */ /* 0x002e620008000100 */
[----:B------:R-:W-:-:S02]  /*0c00*/  @P3 LEA.HI R0, R11, R11, RZ, 0x1 ;  /* 0x0000000b0b003211 */ /* 0x000fc400078f08ff */
[----:B------:R-:W-:Y:S02]  /*0c10*/  ISETP.LT.U32.AND P0, PT, R11, 0x2, !P0 ;  /* 0x000000020b00780c */ /* 0x000fe40004701070 */
[----:B------:R-:W-:Y:S02]  /*0c20*/  @P3 SHF.R.S32.HI R0, RZ, 0x1, R0 ;  /* 0x00000001ff003819 */ /* 0x000fe40000011400 */
[----:B0-----:R-:W-:Y:S02]  /*0c30*/  ISETP.EQ.U32.AND P1, PT, R3, 0x1, PT ;  /* 0x000000010300780c */ /* 0x001fe40003f22070 */
[----:B------:R-:W-:Y:S01]  /*0c40*/  SEL R3, RZ, 0x1, !P0 ;  /* 0x00000001ff037807 */ /* 0x000fe20004000000 */
[----:B------:R0:W2:Y:S01]  /*0c50*/  @!UP1 SYNCS.EXCH.64 URZ, [UR14+0x238], UR4 ;  /* 0x000238040e3f95b2 */ /* 0x0000a20008000100 */
[----:B------:R-:W-:Y:S01]  /*0c60*/  NOP ;  /* 0x0000000000007918 */ /* 0x000fe20000000000 */
[----:B0-----:R-:W-:Y:S01]  /*0c70*/  UIMAD UR4, UR19, UR10, UR9 ;  /* 0x0000000a130472a4 */ /* 0x001fe2000f8e0209 */
[----:B------:R0:W3:Y:S05]  /*0c80*/  @!UP2 SYNCS.EXCH.64 URZ, [UR15+0x210], UR12 ;  /* 0x0002100c0f3fa5b2 */ /* 0x0000ea0008000100 */
[----:B------:R-:W-:-:S04]  /*0c90*/  @P3 ISETP.NE.AND P4, PT, R0, UR4, PT ;  /* 0x0000000400003c0c */ /* 0x000fc8000bf85270 */
[----:B------:R-:W-:-:S04]  /*0ca0*/  @P3 SEL R10, RZ, 0x1, P4 ;  /* 0x00000001ff0a3807 */ /* 0x000fc80002000000 */
[----:B------:R-:W-:Y:S01]  /*0cb0*/  LOP3.LUT R10, R10, R3, RZ, 0xc0, !PT ;  /* 0x000000030a0a7212 */ /* 0x000fe200078ec0ff */
[----:B------:R0:W4:Y:S01]  /*0cc0*/  @!UP3 SYNCS.EXCH.64 URZ, [UR15+0x218], UR12 ;  /* 0x0002180c0f3fb5b2 */ /* 0x0001220008000100 */
[----:B------:R0:W0:Y:S01]  /*0cd0*/  @!UP4 SYNCS.EXCH.64 URZ, [UR15+0x220], UR12 ;  /* 0x0002200c0f3fc5b2 */ /* 0x0000220008000100 */
[----:B------:R0:W0:Y:S01]  /*0ce0*/  @!UP5 SYNCS.EXCH.64 URZ, [UR15+0x228], UR12 ;  /* 0x0002280c0f3fd5b2 */ /* 0x0000220008000100 */
[----:B------:R-:W-:Y:S01]  /*0cf0*/  NOP ;  /* 0x0000000000007918 */ /* 0x000fe20000000000 */
[----:B-1----:R-:W-:Y:S05]  /*0d00*/  @!P1 BRA `(.L_x_4) ;  /* 0x0000000000089947 */ /* 0x002fea0003800000 */
[----:B0-234-:R-:W-:Y:S01]  /*0d10*/  UCGABAR_ARV ;  /* 0x00000000000079c7 */ /* 0x01dfe20008000000 */
[----:B------:R-:W-:Y:S05]  /*0d20*/  BRA `(.L_x_5) ;  /* 0x0000000000047947 */ /* 0x000fea0003800000 */
.L_x_4:
[----:B0-234-:R-:W-:Y:S01]  /*0d30*/  NOP ;  /* 0x0000000000007918 */ /* 0x01dfe20000000000 */
.L_x_5:
[----:B------:R-:W-:Y:S01]  /*0d40*/  ULDC.64 UR4, c[0x0][0x598] ;  /* 0x0001660000047ab9 */ /* 0x000fe20000000a00 */
[----:B------:R-:W-:Y:S01]  /*0d50*/  ULDC.64 UR20, c[0x0][0x208] ;  /* 0x0000820000147ab9 */ /* 0x000fe20000000a00 */
[----:B------:R-:W-:-:S04]  /*0d60*/  ISETP.NE.U32.AND P0, PT, RZ, UR4, PT ;  /* 0x00000004ff007c0c */ /* 0x000fc8000bf05070 */
[----:B------:R-:W-:-:S13]  /*0d70*/  ISETP.NE.AND.EX P0, PT, RZ, UR5, PT, P0 ;  /* 0x00000005ff007c0c */ /* 0x000fda000bf05300 */
[----:B------:R-:W-:Y:S05]  /*0d80*/  @!P0 BRA `(.L_x_6) ;  /* 0x00000000001c8947 */ /* 0x000fea0003800000 */
[----:B------:R-:W0:Y:S02]  /*0d90*/  LDC.64 R2, c[0x0][0x598] ;  /* 0x00016600ff027b82 */ /* 0x000e240000000a00 */
[----:B0-----:R-:W2:Y:S02]  /*0da0*/  LDG.E.64 R2, desc[UR20][R2.64] ;  /* 0x0000001402027981 */ /* 0x001ea4000c1e1b00 */
[----:B--2---:R-:W-:-:S04]  /*0db0*/  ISETP.NE.U32.AND P0, PT, R2, RZ, PT ;  /* 0x000000ff0200720c */ /* 0x004fc80003f05070 */
[----:B------:R-:W-:-:S13]  /*0dc0*/  ISETP.NE.AND.EX P0, PT, R3, RZ, PT, P0 ;  /* 0x000000ff0300720c */ /* 0x000fda0003f05300 */
[----:B------:R-:W-:Y:S05]  /*0dd0*/  @!P0 BRA `(.L_x_6) ;  /* 0x0000000000088947 */ /* 0x000fea0003800000 */
[----:B------:R0:W5:Y:S01]  /*0de0*/  LD.E R9, desc[UR20][R2.64] ;  /* 0x0000001402097980 */ /* 0x000162000c101900 */
[----:B------:R-:W-:Y:S05]  /*0df0*/  BRA `(.L_x_7) ;  /* 0x0000000000207947 */ /* 0x000fea0003800000 */
.L_x_6:
[----:B------:R-:W-:Y:S02]  /*0e00*/  ULDC.64 UR4, c[0x0][0x588] ;  /* 0x0001620000047ab9 */ /* 0x000fe40000000a00 */
[----:B------:R-:W-:-:S04]  /*0e10*/  ISETP.NE.U32.AND P0, PT, RZ, UR4, PT ;  /* 0x00000004ff007c0c */ /* 0x000fc8000bf05070 */
[----:B------:R-:W-:-:S13]  /*0e20*/  ISETP.NE.AND.EX P0, PT, RZ, UR5, PT, P0 ;  /* 0x00000005ff007c0c */ /* 0x000fda000bf05300 */
[----:B------:R-:W-:Y:S05]  /*0e30*/  @!P0 BRA `(.L_x_8) ;  /* 0x00000000000c8947 */ /* 0x000fea0003800000 */
[----:B------:R-:W0:Y:S02]  /*0e40*/  LDC.64 R2, c[0x0][0x588] ;  /* 0x00016200ff027b82 */ /* 0x000e240000000a00 */
[----:B0-----:R1:W5:Y:S01]  /*0e50*/  LDG.E R9, desc[UR20][R2.64] ;  /* 0x0000001402097981 */ /* 0x001362000c1e1900 */
[----:B------:R-:W-:Y:S05]  /*0e60*/  BRA `(.L_x_7) ;  /* 0x0000000000047947 */ /* 0x000fea0003800000 */
.L_x_8:
[----:B------:R-:W2:Y:S02]  /*0e70*/  LDC R9, c[0x0][0x580] ;  /* 0x00016000ff097b82 */ /* 0x000ea40000000800 */
.L_x_7:
[----:B------:R-:W-:Y:S02]  /*0e80*/  ULDC.64 UR4, c[0x0][0x5a0] ;  /* 0x0001680000047ab9 */ /* 0x000fe40000000a00 */
[----:B------:R-:W-:-:S04]  /*0e90*/  ISETP.NE.U32.AND P0, PT, RZ, UR4, PT ;  /* 0x00000004ff007c0c */ /* 0x000fc8000bf05070 */
[----:B------:R-:W-:-:S13]  /*0ea0*/  ISETP.NE.AND.EX P0, PT, RZ, UR5, PT, P0 ;  /* 0x00000005ff007c0c */ /* 0x000fda000bf05300 */
[----:B------:R-:W-:Y:S05]  /*0eb0*/  @!P0 BRA `(.L_x_9) ;  /* 0x00000000001c8947 */ /* 0x000fea0003800000 */
[----:B01----:R-:W0:Y:S02]  /*0ec0*/  LDC.64 R2, c[0x0][0x5a0] ;  /* 0x00016800ff027b82 */ /* 0x003e240000000a00 */
[----:B0-----:R-:W3:Y:S02]  /*0ed0*/  LDG.E.64 R2, desc[UR20][R2.64] ;  /* 0x0000001402027981 */ /* 0x001ee4000c1e1b00 */
[----:B---3--:R-:W-:-:S04]  /*0ee0*/  ISETP.NE.U32.AND P0, PT, R2, RZ, PT ;  /* 0x000000ff0200720c */ /* 0x008fc80003f05070 */
[----:B------:R-:W-:-:S13]  /*0ef0*/  ISETP.NE.AND.EX P0, PT, R3, RZ, PT, P0 ;  /* 0x000000ff0300720c */ /* 0x000fda0003f05300 */
[----:B------:R-:W-:Y:S05]  /*0f00*/  @!P0 BRA `(.L_x_9) ;  /* 0x0000000000088947 */ /* 0x000fea0003800000 */
[----:B------:R0:W5:Y:S01]  /*0f10*/  LD.E R8, desc[UR20][R2.64] ;  /* 0x0000001402087980 */ /* 0x000162000c101900 */
[----:B------:R-:W-:Y:S05]  /*0f20*/  BRA `(.L_x_10) ;  /* 0x0000000000207947 */ /* 0x000fea0003800000 */
.L_x_9:
[----:B------:R-:W-:Y:S02]  /*0f30*/  ULDC.64 UR4, c[0x0][0x590] ;  /* 0x0001640000047ab9 */ /* 0x000fe40000000a00 */
[----:B------:R-:W-:-:S04]  /*0f40*/  ISETP.NE.U32.AND P0, PT, RZ, UR4, PT ;  /* 0x00000004ff007c0c */ /* 0x000fc8000bf05070 */
[----:B------:R-:W-:-:S13]  /*0f50*/  ISETP.NE.AND.EX P0, PT, RZ, UR5, PT, P0 ;  /* 0x00000005ff007c0c */ /* 0x000fda000bf05300 */
[----:B------:R-:W-:Y:S05]  /*0f60*/  @!P0 BRA `(.L_x_11) ;  /* 0x00000000000c8947 */ /* 0x000fea0003800000 */
[----:B01----:R-:W0:Y:S02]  /*0f70*/  LDC.64 R2, c[0x0][0x590] ;  /* 0x00016400ff027b82 */ /* 0x003e240000000a00 */
[----:B0-----:R1:W5:Y:S01]  /*0f80*/  LDG.E R8, desc[UR20][R2.64] ;  /* 0x0000001402087981 */ /* 0x001362000c1e1900 */
[----:B------:R-:W-:Y:S05]  /*0f90*/  BRA `(.L_x_10) ;  /* 0x0000000000047947 */ /* 0x000fea0003800000 */
.L_x_11:
[----:B------:R-:W3:Y:S02]  /*0fa0*/  LDC R8, c[0x0][0x584] ;  /* 0x00016100ff087b82 */ /* 0x000ee40000000800 */
.L_x_10:
[----:B------:R-:W-:Y:S01]  /*0fb0*/  ULDC UR4, c[0x0][0x65c] ;  /* 0x0001970000047ab9 */ /* 0x000fe20000000800 */
[----:B01----:R-:W0:Y:S01]  /*0fc0*/  LDC.64 R2, c[0x0][0x650] ;  /* 0x00019400ff027b82 */ /* 0x003e220000000a00 */
[----:B------:R-:W-:Y:S01]  /*0fd0*/  UISETP.NE.AND UP2, UPT, UR4, 0x1, UPT ;  /* 0x000000010400788c */ /* 0x000fe2000bf45270 */
[----:B------:R-:W-:Y:S01]  /*0fe0*/  PRMT R14, RZ, 0x7610, R14 ;  /* 0x00007610ff0e7816 */ /* 0x000fe2000000000e */
[----:B------:R-:W-:Y:S01]  /*0ff0*/  UISETP.NE.AND UP0, UPT, UR17, 0x2, UPT ;  /* 0x000000021100788c */ /* 0x000fe2000bf05270 */
[----:B------:R-:W-:Y:S02]  /*1000*/  IMAD.MOV.U32 R5, RZ, RZ, -0x1 ;  /* 0xffffffffff057424 */ /* 0x000fe400078e00ff */
[----:B------:R-:W-:-:S06]  /*1010*/  IMAD.MOV.U32 R4, RZ, RZ, -0x1 ;  /* 0xffffffffff047424 */ /* 0x000fcc00078e00ff */
[----:B------:R-:W-:Y:S01]  /*1020*/  @UP2 ULDC UR14, c[0x0][0x10] ;  /* 0x00000400000e2ab9 */ /* 0x000fe20000000800 */
[----:B------:R-:W-:Y:S01]  /*1030*/  @UP2 UMOV UR4, UR9 ;  /* 0x0000000900042c82 */ /* 0x000fe20008000000 */
[----:B------:R-:W-:Y:S01]  /*1040*/  @UP2 UMOV UR5, URZ ;  /* 0x0000003f00052c82 */ /* 0x000fe20008000000 */
[----:B------:R-:W-:Y:S01]  /*1050*/  @!UP2 ULDC UR16, c[0x0][0xc] ;  /* 0x000003000010aab9 */ /* 0x000fe20000000800 */
[----:B------:R-:W-:Y:S01]  /*1060*/  @UP2 UIMAD.WIDE.U32 UR14, UR11, UR14, UR4 ;  /* 0x0000000e0b0e22a5 */ /* 0x000fe2000f8e0004 */
[----:B------:R-:W-:Y:S02]  /*1070*/  ULDC UR12, c[0x0][0xc] ;  /* 0x00000300000c7ab9 */ /* 0x000fe40000000800 */
[----:B------:R-:W-:Y:S01]  /*1080*/  @UP2 UMOV UR4, URZ ;  /* 0x0000003f00042c82 */ /* 0x000fe20008000000 */
[----:B------:R-:W-:Y:S01]  /*1090*/  UMOV UR5, URZ ;  /* 0x0000003f00057c82 */ /* 0x000fe20008000000 */
[----:B------:R-:W-:Y:S01]  /*10a0*/  @UP2 UIADD3 UR15, UR15, UR4, URZ ;  /* 0x000000040f0f2290 */ /* 0x000fe2000fffe03f */
[----:B------:R-:W-:-:S02]  /*10b0*/  ULDC UR13, c[0x0][0x10] ;  /* 0x00000400000d7ab9 */ /* 0x000fc40000000800 */
[----:B------:R-:W-:Y:S01]  /*10c0*/  UMOV UR4, UR11 ;  /* 0x0000000b00047c82 */ /* 0x000fe20008000000 */
[----:B------:R-:W-:Y:S02]  /*10d0*/  UIMAD.WIDE.U32 UR12, UR12, UR13, URZ ;  /* 0x0000000d0c0c72a5 */ /* 0x000fe4000f8e003f */
[----:B------:R-:W-:Y:S01]  /*10e0*/  @!UP2 UIMAD.WIDE.U32 UR4, UR9, UR16, UR4 ;  /* 0x000000100904a2a5 */ /* 0x000fe2000f8e0004 */
[----:B------:R-:W-:Y:S02]  /*10f0*/  ULDC UR11, c[0x0][0x14] ;  /* 0x00000500000b7ab9 */ /* 0x000fe40000000800 */
[----:B------:R-:W-:Y:S02]  /*1100*/  UIMAD.WIDE.U32 UR22, UR12, UR11, URZ ;  /* 0x0000000b0c1672a5 */ /* 0x000fe4000f8e003f */
[----:B------:R-:W-:Y:S02]  /*1110*/  UIMAD UR13, UR13, UR11, URZ ;  /* 0x0000000b0d0d72a4 */ /* 0x000fe4000f8e023f */
[----:B------:R-:W-:Y:S01]  /*1120*/  @!UP2 UMOV UR14, UR4 ;  /* 0x00000004000eac82 */ /* 0x000fe20008000000 */
[----:B------:R-:W-:Y:S01]  /*1130*/  @!UP2 UMOV UR15, UR5 ;  /* 0x00000005000fac82 */ /* 0x000fe20008000000 */
[----:B------:R-:W-:-:S02]  /*1140*/  UIADD3 UR13, UR23, UR13, URZ ;  /* 0x0000000d170d7290 */ /* 0x000fc4000fffe03f */
[----:B------:R-:W-:-:S04]  /*1150*/  UIADD3 UR4, UP1, UR14, UR22, URZ ;  /* 0x000000160e047290 */ /* 0x000fc8000ff3e03f */
[----:B------:R-:W-:Y:S02]  /*1160*/  UIADD3.X UR5, UR15, UR13, URZ, UP1, !UPT ;  /* 0x0000000d0f057290 */ /* 0x000fe40008ffe43f */
[----:B------:R-:W-:Y:S02]  /*1170*/  USEL UR4, UR4, UR14, !UP0 ;  /* 0x0000000e04047287 */ /* 0x000fe4000c000000 */
[----:B------:R-:W-:-:S04]  /*1180*/  USEL UR5, UR5, UR15, !UP0 ;  /* 0x0000000f05057287 */ /* 0x000fc8000c000000 */
[----:B0-----:R-:W-:Y:S01]  /*1190*/  ISETP.LE.U32.AND P0, PT, R2, UR4, PT ;  /* 0x0000000402007c0c */ /* 0x001fe2000bf03070 */
[----:B------:R-:W-:Y:S02]  /*11a0*/  IMAD.U32 R2, RZ, RZ, UR4 ;  /* 0x00000004ff027e24 */ /* 0x000fe4000f8e00ff */
[----:B------:R-:W-:-:S05]  /*11b0*/  IMAD.U32 R0, RZ, RZ, UR5 ;  /* 0x00000005ff007e24 */ /* 0x000fca000f8e00ff */
[----:B------:R-:W-:Y:S01]  /*11c0*/  ISETP.GE.U32.AND.EX P0, PT, R0, R3, PT, P0 ;  /* 0x000000030000720c */ /* 0x000fe20003f06100 */
[----:B------:R-:W-:Y:S02]  /*11d0*/  IMAD.U32 R3, RZ, RZ, UR5 ;  /* 0x00000005ff037e24 */ /* 0x000fe4000f8e00ff */
[----:B------:R-:W-:-:S10]  /*11e0*/  IMAD.MOV.U32 R0, RZ, RZ, -0x1 ;  /* 0xffffffffff007424 */ /* 0x000fd400078e00ff */
[----:B------:R-:W-:Y:S05]  /*11f0*/  @P0 BRA `(.L_x_12) ;  /* 0x0000000400480947 */ /* 0x000fea0003800000 */
[----:B------:R-:W-:Y:S01]  /*1200*/  ULDC.64 UR24, c[0x0][0x628] ;  /* 0x00018a0000187ab9 */ /* 0x000fe20000000a00 */
[C---:B------:R-:W-:Y:S01]  /*1210*/  R2UR UR27, R2.reuse ;  /* 0x00000000021b72ca */ /* 0x040fe200000e0000 */
[----:B------:R-:W-:Y:S01]  /*1220*/  ULDC UR26, c[0x0][0x630] ;  /* 0x00018c00001a7ab9 */ /* 0x000fe20000000800 */
[----:B------:R-:W-:Y:S02]  /*1230*/  ISETP.NE.U32.AND P0, PT, RZ, UR24, PT ;  /* 0x00000018ff007c0c */ /* 0x000fe4000bf05070 */
[----:B------:R-:W-:Y:S02]  /*1240*/  R2UR UR4, R2 ;  /* 0x00000000020472ca */ /* 0x000fe400000e0000 */
[----:B------:R-:W-:Y:S02]  /*1250*/  ISETP.NE.AND.EX P0, PT, RZ, UR25, PT, P0 ;  /* 0x00000019ff007c0c */ /* 0x000fe4000bf05300 */
[----:B------:R-:W-:-:S11]  /*1260*/  R2UR UR5, R3 ;  /* 0x00000000030572ca */ /* 0x000fd600000e0000 */
[----:B------:R-:W-:Y:S05]  /*1270*/  @!P0 BRA `(.L_x_13) ;  /* 0x0000000000308947 */ /* 0x000fea0003800000 */
[----:B------:R-:W-:Y:S01]  /*1280*/  R2UR UR4, R2 ;  /* 0x00000000020472ca */ /* 0x000fe200000e0000 */
[----:B------:R-:W-:Y:S01]  /*1290*/  ULDC UR11, c[0x0][0x634] ;  /* 0x00018d00000b7ab9 */ /* 0x000fe20000000800 */
[----:B------:R-:W-:-:S11]  /*12a0*/  R2UR UR12, R3 ;  /* 0x00000000030c72ca */ /* 0x000fd600000e0000 */
[----:B------:R-:W-:-:S04]  /*12b0*/  UIADD3 UR11, UP1, UR4, UR11, URZ ;  /* 0x0000000b040b7290 */ /* 0x000fc8000ff3e03f */
[----:B------:R-:W-:-:S04]  /*12c0*/  UIADD3.X UR12, URZ, UR12, URZ, UP1, !UPT ;  /* 0x0000000c3f0c7290 */ /* 0x000fc80008ffe43f */
[----:B------:R-:W-:-:S04]  /*12d0*/  UIMAD.WIDE.U32 UR4, UR12, UR24, URZ ;  /* 0x000000180c0472a5 */ /* 0x000fc8000f8e003f */
[----:B------:R-:W-:Y:S02]  /*12e0*/  UIMAD.WIDE.U32 UR14, UP1, UR11, UR25, UR4 ;  /* 0x000000190b0e72a5 */ /* 0x000fe4000f820004 */
[----:B------:R-:W-:Y:S02]  /*12f0*/  UIMAD.WIDE.U32 UR4, UR11, UR24, URZ ;  /* 0x000000180b0472a5 */ /* 0x000fe4000f8e003f */
[----:B------:R-:W-:Y:S02]  /*1300*/  UIADD3.X UR17, URZ, URZ, URZ, UP1, !UPT ;  /* 0x0000003f3f117290 */ /* 0x000fe40008ffe43f */
[----:B------:R-:W-:Y:S01]  /*1310*/  UIADD3 URZ, UP1, UR5, UR14, URZ ;  /* 0x0000000e053f7290 */ /* 0x000fe2000ff3e03f */
[----:B------:R-:W-:-:S03]  /*1320*/  UMOV UR16, UR15 ;  /* 0x0000000f00107c82 */ /* 0x000fc60008000000 */
[----:B------:R-:W-:-:S12]  /*1330*/  UIMAD.WIDE.U32.X UR4, UR12, UR25, UR16, UP1 ;  /* 0x000000190c0472a5 */ /* 0x000fd800088e0410 */
.L_x_13:
[----:B------:R-:W-:Y:S01]  /*1340*/  USHF.R.U64 UR4, UR4, UR26, UR5 ;  /* 0x0000001a04047299 */ /* 0x000fe20008001205 */
[----:B------:R-:W-:Y:S01]  /*1350*/  R2UR UR15, R3 ;  /* 0x00000000030f72ca */ /* 0x000fe200000e0000 */
[----:B------:R-:W-:Y:S02]  /*1360*/  USHF.R.U32.HI UR5, URZ, UR26, UR5 ;  /* 0x0000001a3f057299 */ /* 0x000fe40008011605 */
[----:B------:R-:W-:Y:S01]  /*1370*/  UIADD3 UR12, UP1, URZ, -UR4, URZ ;  /* 0x800000043f0c7290 */ /* 0x000fe2000ff3e03f */
[----:B------:R-:W-:Y:S01]  /*1380*/  ULDC.64 UR16, c[0x0][0x620] ;  /* 0x0001880000107ab9 */ /* 0x000fe20000000a00 */
[----:B------:R-:W-:Y:S02]  /*1390*/  UMOV UR14, UR27 ;  /* 0x0000001b000e7c82 */ /* 0x000fe40008000000 */
[----:B------:R-:W-:Y:S01]  /*13a0*/  UIADD3.X UR5, URZ, ~UR5, URZ, UP1, !UPT ;  /* 0x800000053f057290 */ /* 0x000fe20008ffe43f */
[----:B------:R-:W-:Y:S01]  /*13b0*/  ULDC UR11, c[0x0][0x618] ;  /* 0x00018600000b7ab9 */ /* 0x000fe20000000800 */
[----:B------:R-:W-:-:S02]  /*13c0*/  @UP2 UIMAD UR8, UR19, UR10, UR9 ;  /* 0x0000000a130822a4 */ /* 0x000fc4000f8e0209 */
[----:B------:R-:W-:Y:S02]  /*13d0*/  UIMAD UR5, UR5, UR16, URZ ;  /* 0x00000010050572a4 */ /* 0x000fe4000f8e023f */
[----:B------:R-:W-:Y:S02]  /*13e0*/  UIMAD.WIDE.U32 UR14, UR12, UR16, UR14 ;  /* 0x000000100c0e72a5 */ /* 0x000fe4000f8e000e */
[----:B------:R-:W-:Y:S01]  /*13f0*/  UIMAD UR12, UR12, UR17, UR5 ;  /* 0x000000110c0c72a4 */ /* 0x000fe2000f8e0205 */
[----:B------:R-:W-:Y:S01]  /*1400*/  ULDC UR16, c[0x0][0x608] ;  /* 0x0001820000107ab9 */ /* 0x000fe20000000800 */
[----:B------:R-:W-:Y:S02]  /*1410*/  ULDC UR28, c[0x0][0x658] ;  /* 0x00019600001c7ab9 */ /* 0x000fe40000000800 */
[----:B------:R-:W-:Y:S01]  /*1420*/  UIADD3 UR12, UR15, UR12, URZ ;  /* 0x0000000c0f0c7290 */ /* 0x000fe2000fffe03f */
[----:B------:R-:W-:Y:S01]  /*1430*/  UMOV UR9, 0xffffffff ;  /* 0xffffffff00097882 */ /* 0x000fe20000000000 */
[----:B------:R-:W-:-:S02]  /*1440*/  ULDC UR5, c[0x0][0x600] ;  /* 0x0001800000057ab9 */ /* 0x000fc40000000800 */
[----:B------:R-:W-:Y:S02]  /*1450*/  USHF.R.U64 UR27, UR14, UR11, UR12 ;  /* 0x0000000b0e1b7299 */ /* 0x000fe4000800120c */
[----:B------:R-:W-:Y:S02]  /*1460*/  USHF.R.U32.HI UR12, URZ, UR11, UR12 ;  /* 0x0000000b3f0c7299 */ /* 0x000fe4000801160c */
[----:B------:R-:W-:Y:S01]  /*1470*/  USHF.L.U32 UR9, UR9, UR28, URZ ;  /* 0x0000001c09097299 */ /* 0x000fe2000800063f */
[----:B------:R-:W-:Y:S01]  /*1480*/  ULDC.64 UR10, c[0x0][0x640] ;  /* 0x00019000000a7ab9 */ /* 0x000fe20000000a00 */
[----:B------:R-:W-:Y:S01]  /*1490*/  USHF.R.U64 UR32, UR27, UR16, UR12 ;  /* 0x000000101b207299 */ /* 0x000fe2000800120c */
[----:B------:R-:W-:Y:S01]  /*14a0*/  ISETP.NE.U32.AND P0, PT, RZ, UR10, PT ;  /* 0x0000000aff007c0c */ /* 0x000fe2000bf05070 */
[----:B------:R-:W-:Y:S02]  /*14b0*/  USHF.R.U32.HI UR12, URZ, UR16, UR12 ;  /* 0x000000103f0c7299 */ /* 0x000fe4000801160c */
[----:B------:R-:W-:Y:S01]  /*14c0*/  UIADD3 UR26, UR5, -0x1, URZ ;  /* 0xffffffff051a7890 */ /* 0x000fe2000fffe03f */
[----:B------:R-:W-:Y:S01]  /*14d0*/  ISETP.NE.AND.EX P0, PT, RZ, UR11, PT, P0 ;  /* 0x0000000bff007c0c */ /* 0x000fe2000bf05300 */
[----:B------:R-:W-:-:S02]  /*14e0*/  USHF.R.U64 UR33, UR32, UR28, UR12 ;  /* 0x0000001c20217299 */ /* 0x000fc4000800120c */
[----:B------:R-:W-:Y:S02]  /*14f0*/  USHF.R.U32.HI UR14, URZ, UR28, UR12 ;  /* 0x0000001c3f0e7299 */ /* 0x000fe4000801160c */
[----:B------:R-:W-:Y:S01]  /*1500*/  ULOP3.LUT UR12, URZ, UR9, URZ, 0x33, !UPT ;  /* 0x000000093f0c7292 */ /* 0x000fe2000f8e333f */
[----:B------:R-:W-:Y:S01]  /*1510*/  ULDC UR29, c[0x0][0x648] ;  /* 0x00019200001d7ab9 */ /* 0x000fe20000000800 */
[----:B------:R-:W-:Y:S01]  /*1520*/  ULDC UR30, c[0x0][0x638] ;  /* 0x00018e00001e7ab9 */ /* 0x000fe20000000800 */
[----:B------:R-:W-:Y:S01]  /*1530*/  UMOV UR31, 0x1 ;  /* 0x00000001001f7882 */ /* 0x000fe20000000000 */
[----:B------:R-:W-:-:S04]  /*1540*/  UMOV UR9, UR33 ;  /* 0x0000002100097c82 */ /* 0x000fc80008000000 */
[----:B------:R-:W-:Y:S05]  /*1550*/  @!P0 BRA `(.L_x_14) ;  /* 0x0000000000308947 */ /* 0x000fea0003800000 */
[----:B------:R-:W-:Y:S02]  /*1560*/  ULDC UR9, c[0x0][0x64c] ;  /* 0x0001930000097ab9 */ /* 0x000fe40000000800 */
        /* <DEDUP_REMOVED lines=8> */
[----:B------:R-:W-:-:S07]  /*15f0*/  UIMAD.WIDE.U32.X UR10, UR19, UR11, UR24, UP1 ;  /* 0x0000000b130a72a5 */ /* 0x000fce00088e0418 */
[----:B------:R-:W-:Y:S01]  /*1600*/  UMOV UR9, UR10 ;  /* 0x0000000a00097c82 */ /* 0x000fe20008000000 */
[----:B------:R-:W-:-:S05]  /*1610*/  UMOV UR14, UR11 ;  /* 0x0000000b000e7c82 */ /* 0x000fca0008000000 */
.L_x_14:
[----:B------:R-:W-:Y:S01]  /*1620*/  USHF.R.U64 UR10, UR9, UR29, UR14 ;  /* 0x0000001d090a7299 */ /* 0x000fe2000800120e */
[----:B------:R-:W-:Y:S01]  /*1630*/  IMAD.MOV.U32 R14, RZ, RZ, 0x1 ;  /* 0x00000001ff0e7424 */ /* 0x000fe200078e00ff */
[----:B------:R-:W-:Y:S01]  /*1640*/  USHF.L.U32 UR9, UR31, UR28, URZ ;  /* 0x0000001c1f097299 */ /* 0x000fe2000800063f */
[----:B------:R-:W-:Y:S01]  /*1650*/  IMAD.U32 R0, RZ, RZ, UR4 ;  /* 0x00000004ff007e24 */ /* 0x000fe2000f8e00ff */
[----:B------:R-:W-:Y:S02]  /*1660*/  ULOP3.LUT UR12, UR32, UR12, URZ, 0xc0, !UPT ;  /* 0x0000000c200c7292 */ /* 0x000fe4000f8ec03f */
[----:B------:R-:W-:Y:S02]  /*1670*/  UIADD3 UR11, -UR10, URZ, URZ ;  /* 0x0000003f0a0b7290 */ /* 0x000fe4000fffe13f */
[----:B------:R-:W-:Y:S02]  /*1680*/  UIMAD UR12, UR9, UR10, UR12 ;  /* 0x0000000a090c72a4 */ /* 0x000fe4000f8e020c */
[----:B------:R-:W-:-:S02]  /*1690*/  ULOP3.LUT UR26, UR27, UR26, URZ, 0xc0, !UPT ;  /* 0x0000001a1b1a7292 */ /* 0x000fc4000f8ec03f */
[----:B------:R-:W-:Y:S01]  /*16a0*/  UIMAD UR9, UR11, UR30, UR33 ;  /* 0x0000001e0b0972a4 */ /* 0x000fe2000f8e0221 */
[----:B------:R-:W-:Y:S02]  /*16b0*/  ULDC UR10, c[0x0][0x610] ;  /* 0x00018400000a7ab9 */ /* 0x000fe40000000800 */
[----:B------:R-:W-:Y:S02]  /*16c0*/  UIMAD UR8, UR12, UR10, UR8 ;  /* 0x0000000a0c0872a4 */ /* 0x000fe4000f8e0208 */
[----:B------:R-:W-:-:S04]  /*16d0*/  UIMAD UR9, UR9, UR5, UR26 ;  /* 0x00000005090972a4 */ /* 0x000fc8000f8e021a */
[----:B------:R-:W-:Y:S02]  /*16e0*/  USEL UR5, UR9, UR8, !UP2 ;  /* 0x0000000809057287 */ /* 0x000fe4000d000000 */
[----:B------:R-:W-:-:S04]  /*16f0*/  USEL UR8, UR8, UR9, !UP2 ;  /* 0x0000000908087287 */ /* 0x000fc8000d000000 */
[----:B------:R-:W-:Y:S02]  /*1700*/  IMAD.U32 R4, RZ, RZ, UR5 ;  /* 0x00000005ff047e24 */ /* 0x000fe4000f8e00ff */
[----:B------:R-:W-:-:S07]  /*1710*/  IMAD.U32 R5, RZ, RZ, UR8 ;  /* 0x00000008ff057e24 */ /* 0x000fce000f8e00ff */
.L_x_12:
[----:B------:R-:W-:Y:S05]  /*1720*/  @!P1 BRA `(.L_x_15) ;  /* 0x00000000000c9947 */ /* 0x000fea0003800000 */
[----:B------:R-:W-:Y:S01]  /*1730*/  UCGABAR_WAIT ;  /* 0x0000000000007dc7 */ /* 0x000fe20008000000 */
[----:B------:R-:W-:Y:S01]  /*1740*/  CCTL.IVALL ;  /* 0x00000000ff00798f */ /* 0x000fe20002000000 */
[----:B------:R-:W-:Y:S05]  /*1750*/  BRA `(.L_x_16) ;  /* 0x0000000000047947 */ /* 0x000fea0003800000 */
.L_x_15:
[----:B------:R-:W-:Y:S06]  /*1760*/  BAR.SYNC.DEFER_BLOCKING 0x0 ;  /* 0x0000000000007b1d */ /* 0x000fec0000010000 */
.L_x_16:
[----:B------:R-:W-:Y:S02]  /*1770*/  ULDC UR4, c[0x0][0x28c] ;  /* 0x0000a30000047ab9 */ /* 0x000fe40000000800 */
[----:B------:R-:W-:-:S04]  /*1780*/  UIADD3 UR4, UR4, 0x1f, URZ ;  /* 0x0000001f04047890 */ /* 0x000fc8000fffe03f */
[----:B------:R-:W-:-:S04]  /*1790*/  USHF.R.S32.HI UR5, URZ, 0x1f, UR4 ;  /* 0x0000001f3f057899 */ /* 0x000fc80008011404 */
[----:B------:R-:W-:-:S04]  /*17a0*/  ULEA.HI UR5, UR5, UR4, URZ, 0x5 ;  /* 0x0000000405057291 */ /* 0x000fc8000f8f283f */
[----:B------:R-:W-:Y:S01]  /*17b0*/  USHF.R.S32.HI UR14, URZ, 0x5, UR5 ;  /* 0x000000053f0e7899 */ /* 0x000fe20008011405 */
[----:B------:R-:W-:Y:S11]  /*17c0*/  @!P2 BRA `(.L_x_17) ;  /* 0x0000008800b0a947 */ /* 0x000ff60003800000 */
[----:B------:R-:W-:-:S06]  /*17d0*/  UISETP.GT.U32.AND UP1, UPT, UR18, 0x1, UPT ;  /* 0x000000011200788c */ /* 0x000fcc000bf24070 */
[----:B------:R-:W-:-:S13]  /*17e0*/  PLOP3.LUT P0, PT, PT, PT, UP1, 0x80, 0x0 ;  /* 0x000000000000781c */ /* 0x000fda0003f0f018 */
[----:B------:R-:W-:Y:S05]  /*17f0*/  @P0 EXIT ;  /* 0x000000000000094d */ /* 0x000fea0003800000 */
.L_x_18:
[----:B------:R-:W-:-:S08]  /*1800*/  NOP ;  /* 0x0000000000007918 */ /* 0x000fd00000000000 */
[----:B------:R-:W0:Y:S02]  /*1810*/  USETMAXREG.TRY_ALLOC.CTAPOOL UP1, 0xe8 ;  /* 0x000000e8000079c8 */ /* 0x000e240008020600 */
[----:B0-----:R-:W-:-:S13]  /*1820*/  PLOP3.LUT P0, PT, PT, PT, UP1, 0x80, 0x0 ;  /* 0x000000000000781c */ /* 0x001fda0003f0f018 */
[----:B------:R-:W-:Y:S05]  /*1830*/  @!P0 BRA `(.L_x_18) ;  /* 0xfffffffc00f08947 */ /* 0x000fea000383ffff */
[----:B------:R-:W-:-:S13]  /*1840*/  LOP3.LUT P0, RZ, R14, 0xff, RZ, 0xc0, !PT ;  /* 0x000000ff0eff7812 */ /* 0x000fda000780c0ff */
[----:B------:R-:W-:Y:S05]  /*1850*/  @!P0 EXIT ;  /* 0x000000000000894d */ /* 0x000fea0003800000 */
[----:B------:R-:W0:Y:S01]  /*1860*/  S2UR UR5, SR_CgaCtaId ;  /* 0x00000000000579c3 */ /* 0x000e220000008800 */
[CC--:B------:R-:W-:Y:S01]  /*1870*/  LEA.HI R6, R12.reuse, R7.reuse, RZ, 0x2 ;  /* 0x000000070c067211 */ /* 0x0c0fe200078f10ff */
[----:B------:R-:W-:Y:S01]  /*1880*/  UMOV UR11, 0x400 ;  /* 0x00000400000b7882 */ /* 0x000fe20000000000 */
[----:B------:R-:W-:Y:S01]  /*1890*/  LEA.HI R16, R12, R7, RZ, 0x5 ;  /* 0x000000070c107211 */ /* 0x000fe200078f28ff */
[----:B------:R-:W-:Y:S01]  /*18a0*/  USHF.R.U32.HI UR4, URZ, 0x5, UR14 ;  /* 0x000000053f047899 */ /* 0x000fe2000801160e */
[--C-:B------:R-:W-:Y:S01]  /*18b0*/  SHF.R.S32.HI R15, RZ, 0x2, R6.reuse ;  /* 0x00000002ff0f7819 */ /* 0x100fe20000011406 */
[----:B------:R-:W-:Y:S01]  /*18c0*/  ULOP3.LUT UR10, UR14, 0x1f, URZ, 0xc0, !UPT ;  /* 0x0000001f0e0a7892 */ /* 0x000fe2000f8ec03f */
[----:B------:R-:W-:Y:S01]  /*18d0*/  SHF.R.S32.HI R14, RZ, 0x1f, R6 ;  /* 0x0000001fff0e7819 */ /* 0x000fe20000011406 */
[----:B------:R-:W-:Y:S01]  /*18e0*/  UISETP.LT.AND UP1, UPT, UR14, 0x1, UPT ;  /* 0x000000010e00788c */ /* 0x000fe2000bf21270 */
[----:B------:R-:W-:Y:S01]  /*18f0*/  LOP3.LUT R6, R6, 0xfffffffc, RZ, 0xc0, !PT ;  /* 0xfffffffc06067812 */ /* 0x000fe200078ec0ff */
[----:B------:R-:W-:Y:S01]  /*1900*/  ULOP3.LUT UR4, UR4, 0x1, URZ, 0xc0, !UPT ;  /* 0x0000000104047892 */ /* 0x000fe2000f8ec03f */
[----:B------:R-:W-:Y:S01]  /*1910*/  LEA.HI R14, R14, R15, RZ, 0x3 ;  /* 0x0000000f0e0e7211 */ /* 0x000fe200078f18ff */
[----:B------:R-:W-:Y:S01]  /*1920*/  ULDC UR6, c[0x0][0x284] ;  /* 0x0000a10000067ab9 */ /* 0x000fe20000000800 */
[----:B------:R-:W-:Y:S01]  /*1930*/  USEL UR10, UR10, URZ, !UP0 ;  /* 0x0000003f0a0a7287 */ /* 0x000fe2000c000000 */
[----:B------:R-:W-:Y:S01]  /*1940*/  IMAD.IADD R12, R7, 0x1, -R6 ;  /* 0x00000001070c7824 */ /* 0x000fe200078e0a06 */
[----:B------:R-:W-:Y:S01]  /*1950*/  LOP3.LUT R6, R14, 0xfffffff8, RZ, 0xc0, !PT ;  /* 0xfffffff80e067812 */ /* 0x000fe200078ec0ff */
[----:B------:R-:W-:Y:S01]  /*1960*/  VIADD R14, R13, 0xffffffff ;  /* 0xffffffff0d0e7836 */ /* 0x000fe20000000000 */
[----:B------:R-:W-:-:S02]  /*1970*/  USEL UR9, UR14, 0x1, UP1 ;  /* 0x000000010e097887 */ /* 0x000fc40008800000 */
[----:B------:R-:W-:Y:S01]  /*1980*/  UISETP.EQ.U32.AND UP0, UPT, UR4, 0x1, !UP0 ;  /* 0x000000010400788c */ /* 0x000fe2000c702070 */
[----:B------:R-:W-:Y:S01]  /*1990*/  IMAD.IADD R6, R15, 0x1, -R6 ;  /* 0x000000010f067824 */ /* 0x000fe200078e0a06 */
[C---:B------:R-:W-:Y:S01]  /*19a0*/  ISETP.NE.AND P0, PT, R14.reuse, RZ, PT ;  /* 0x000000ff0e00720c */ /* 0x040fe20003f05270 */
[----:B------:R-:W-:Y:S01]  /*19b0*/  IMAD.SHL.U32 R14, R14, 0x8, RZ ;  /* 0x000000080e0e7824 */ /* 0x000fe200078e00ff */
[----:B------:R-:W-:Y:S01]  /*19c0*/  SHF.R.S32.HI R15, RZ, 0x5, R16 ;  /* 0x00000005ff0f7819 */ /* 0x000fe20000011410 */
[----:B0-----:R-:W-:Y:S01]  /*19d0*/  ULEA UR11, UR5, UR11, 0x18 ;  /* 0x0000000b050b7291 */ /* 0x001fe2000f8ec03f */
[--C-:B------:R-:W-:Y:S01]  /*19e0*/  SHF.R.S32.HI R7, RZ, 0x1f, R6.reuse ;  /* 0x0000001fff077819 */ /* 0x100fe20000011406 */
[----:B------:R-:W-:Y:S01]  /*19f0*/  ULOP3.LUT UR24, UR7, 0x1, URZ, 0xfc, !UPT ;  /* 0x0000000107187892 */ /* 0x000fe2000f8efc3f */
[----:B------:R-:W-:Y:S01]  /*1a00*/  LOP3.LUT R14, R14, 0x8, RZ, 0xc0, !PT ;  /* 0x000000080e0e7812 */ /* 0x000fe200078ec0ff */
[----:B------:R-:W-:Y:S01]  /*1a10*/  UIADD3 UR12, UR11, 0x210, URZ ;  /* 0x000002100b0c7890 */ /* 0x000fe2000fffe03f */
[C-C-:B------:R-:W-:Y:S01]  /*1a20*/  IMAD R17, R15.reuse, -0x10, -R6.reuse ;  /* 0xfffffff00f117824 */ /* 0x140fe200078e0a06 */
[----:B------:R-:W-:Y:S01]  /*1a30*/  SEL R179, RZ, 0x1, P0 ;  /* 0x00000001ffb37807 */ /* 0x000fe20000000000 */
[----:B------:R-:W-:Y:S01]  /*1a40*/  IMAD.WIDE R6, R15, 0x10, R6 ;  /* 0x000000100f067825 */ /* 0x000fe200078e0206 */
[C---:B------:R-:W-:Y:S01]  /*1a50*/  LOP3.LUT R181, R14.reuse, 0x8, RZ, 0x3c, !PT ;  /* 0x000000080eb57812 */ /* 0x040fe200078e3cff */
[----:B------:R-:W-:Y:S01]  /*1a60*/  USHF.L.U32 UR15, UR14, 0x1, URZ ;  /* 0x000000010e0f7899 */ /* 0x000fe2000800063f */
[----:B------:R-:W-:Y:S01]  /*1a70*/  LEA R13, R13, UR12, 0x3 ;  /* 0x0000000c0d0d7c11 */ /* 0x000fe2000f8e18ff */
[----:B------:R-:W-:Y:S01]  /*1a80*/  VIADD R17, R17, UR6 ;  /* 0x0000000611117c36 */ /* 0x000fe20008000000 */
[----:B------:R-:W-:Y:S01]  /*1a90*/  LOP3.LUT R16, R14, 0x18, RZ, 0x3c, !PT ;  /* 0x000000180e107812 */ /* 0x000fe200078e3cff */
[----:B------:R-:W-:-:S02]  /*1aa0*/  UIADD3 UR9, -UR9, UR14, URZ ;  /* 0x0000000e09097290 */ /* 0x000fc4000fffe13f */
[----:B------:R-:W-:-:S12]  /*1ab0*/  USEL UR8, URZ, 0x1, !UP0 ;  /* 0x000000013f087887 */ /* 0x000fd8000c000000 */
.L_x_205:
[----:B------:R-:W-:Y:S01]  /*1ac0*/  SHF.L.U32 R14, R179, 0x1f, RZ ;  /* 0x0000001fb30e7819 */ /* 0x000fe200000006ff */
[----:B------:R-:W0:Y:S01]  /*1ad0*/  LDC R15, c[0x0][0x28c] ;  /* 0x0000a300ff0f7b82 */ /* 0x000e220000000800 */
[----:B------:R-:W-:Y:S01]  /*1ae0*/  UMOV UR4, URZ ;  /* 0x0000003f00047c82 */ /* 0x000fe20008000000 */
[----:B------:R-:W-:Y:S01]  /*1af0*/  UMOV UR25, UR10 ;  /* 0x0000000a00197c82 */ /* 0x000fe20008000000 */
[----:B-1----:R-:W1:Y:S01]  /*1b00*/  SYNCS.PHASECHK.TRANS64.TRYWAIT P0, [R13+URZ+-0x8], R14 ;  /* 0xfffff80e0d0075a7 */ /* 0x002e62000800017f */
[----:B0-----:R-:W-:Y:S01]  /*1b10*/  ISETP.GE.AND P1, PT, R15, 0x1, PT ;  /* 0x000000010f00780c */ /* 0x001fe20003f26270 */
[----:B-1-3--:R-:W-:-:S12]  /*1b20*/  @!P0 BRA `(.L_x_19) ;  /* 0x000000a400cc8947 */ /* 0x00afd80003800000 */
.L_x_255:
[----:B------:R-:W-:Y:S01]  /*1b30*/  UMOV UR5, URZ ;  /* 0x0000003f00057c82 */ /* 0x000fe20008000000 */
[----:B------:R-:W-:Y:S01]  /*1b40*/  UMOV UR6, URZ ;  /* 0x0000003f00067c82 */ /* 0x000fe20008000000 */
[----:B------:R-:W-:Y:S02]  /*1b50*/  CS2R R22, SRZ ;  /* 0x0000000000167805 */ /* 0x000fe4000001ff00 */
[----:B------:R-:W-:Y:S02]  /*1b60*/  CS2R R18, SRZ ;  /* 0x0000000000127805 */ /* 0x000fe4000001ff00 */
[----:B------:R-:W-:Y:S02]  /*1b70*/  CS2R R20, SRZ ;  /* 0x0000000000147805 */ /* 0x000fe4000001ff00 */
[----:B------:R-:W-:Y:S02]  /*1b80*/  CS2R R104, SRZ ;  /* 0x0000000000687805 */ /* 0x000fe4000001ff00 */
[----:B------:R-:W-:-:S02]  /*1b90*/  CS2R R106, SRZ ;  /* 0x00000000006a7805 */ /* 0x000fc4000001ff00 */
[----:B------:R-:W-:Y:S02]  /*1ba0*/  CS2R R108, SRZ ;  /* 0x00000000006c7805 */ /* 0x000fe4000001ff00 */
        /* <DEDUP_REMOVED lines=32> */
[----:B------:R-:W-:Y:S01]  /*1db0*/  CS2R R174, SRZ ;  /* 0x0000000000ae7805 */ /* 0x000fe2000001ff00 */
[----:B------:R-:W-:Y:S01]  /*1dc0*/  IMAD.MOV.U32 R176, RZ, RZ, RZ ;  /* 0x000000ffffb07224 */ /* 0x000fe200078e00ff */
[----:B------:R-:W-:Y:S01]  /*1dd0*/  CS2R R88, SRZ ;  /* 0x0000000000587805 */ /* 0x000fe2000001ff00 */
[----:B------:R-:W-:Y:S01]  /*1de0*/  IMAD.MOV.U32 R178, RZ, RZ, RZ ;  /* 0x000000ffffb27224 */ /* 0x000fe200078e00ff */
[----:B------:R-:W-:Y:S01]  /*1df0*/  CS2R R90, SRZ ;  /* 0x00000000005a7805 */ /* 0x000fe2000001ff00 */
[----:B------:R-:W-:Y:S01]  /*1e00*/  IMAD.U32 R182, RZ, RZ, UR8 ;  /* 0x00000008ffb67e24 */ /* 0x000fe2000f8e00ff */
        /* <DEDUP_REMOVED lines=37> */
[----:B------:R-:W-:Y:S01]  /*2060*/  CS2R R38, SRZ ;  /* 0x0000000000267805 */ /* 0x000fe2000001ff00 */
[----:B------:R-:W-:Y:S06]  /*2070*/  @!P1 BRA `(.L_x_20) ;  /* 0x0000000800d49947 */ /* 0x000fec0003800000 */
[----:B------:R-:W-:-:S06]  /*2080*/  UISETP.NE.AND UP0, UPT, UR24, 0x3, UPT ;  /* 0x000000031800788c */ /* 0x000fcc000bf05270 */
[----:B------:R-:W-:-:S13]  /*2090*/  PLOP3.LUT P1, PT, PT, PT, UP0, 0x80, 0x0 ;  /* 0x000000000000781c */ /* 0x000fda0003f2f008 */
[----:B------:R-:W-:Y:S05]  /*20a0*/  @!P1 BRA `(.L_x_21) ;  /* 0x0000000000049947 */ /* 0x000fea0003800000 */
[----:B------:R-:W-:Y:S01]  /*20b0*/  BPT.TRAP 0x1 ;  /* 0x000000040000795c */ /* 0x000fe20000300000 */
.L_x_21:
[----:B------:R-:W-:Y:S01]  /*20c0*/  ULEA UR5, UR10, UR11, 0x3 ;  /* 0x0000000b0a057291 */ /* 0x000fe2000f8e183f */
[----:B0-----:R-:W-:-:S05]  /*20d0*/  IMAD.U32 R14, RZ, RZ, UR8 ;  /* 0x00000008ff0e7e24 */ /* 0x001fca000f8e00ff */
[----:B------:R-:W-:-:S04]  /*20e0*/  SHF.L.U32 R14, R14, 0x1f, RZ ;  /* 0x0000001f0e0e7819 */ /* 0x000fc800000006ff */
[----:B------:R0:W1:Y:S01]  /*20f0*/  SYNCS.PHASECHK.TRANS64.TRYWAIT P0, [UR5], R14 ;  /* 0x0000000eff0075a7 */ /* 0x0000620008000145 */
[----:B------:R-:W-:Y:S05]  /*2100*/  @!P1 BRA `(.L_x_22) ;  /* 0x0000000000049947 */ /* 0x000fea0003800000 */
[----:B------:R-:W-:Y:S01]  /*2110*/  BPT.TRAP 0x1 ;  /* 0x000000040000795c */ /* 0x000fe20000300000 */
.L_x_22:
[----:B------:R-:W-:Y:S01]  /*2120*/  UMOV UR4, 0x1 ;  /* 0x0000000100047882 */ /* 0x000fe20000000000 */
[----:B------:R-:W-:Y:S01]  /*2130*/  IMAD.MOV.U32 R22, RZ, RZ, RZ ;  /* 0x000000ffff167224 */ /* 0x000fe200078e00ff */
[----:B-1----:R-:W-:Y:S06]  /*2140*/  @P0 BRA `(.L_x_23) ;  /* 0x0000000000080947 */ /* 0x002fec0003800000 */
[----:B------:R-:W1:Y:S02]  /*2150*/  SYNCS.PHASECHK.TRANS64.TRYWAIT P0, [UR5], R14 ;  /* 0x0000000eff0075a7 */ /* 0x000e640008000145 */
[----:B-1----:R-:W-:Y:S05]  /*2160*/  @!P0 BRA `(.L_x_24) ;  /* 0x000000a000508947 */ /* 0x002fea0003800000 */
.L_x_23:
[----:B------:R-:W-:Y:S01]  /*2170*/  UIADD3 UR5, UR11, 0x300, URZ ;  /* 0x000003000b057890 */ /* 0x000fe2000fffe03f */
[----:B------:R-:W-:Y:S01]  /*2180*/  WARPGROUP.ARRIVE ;  /* 0x00000000000079c5 */ /* 0x000fe20000000000 */
[----:B------:R-:W-:Y:S01]  /*2190*/  UIADD3 UR6, UR11, 0x10300, URZ ;  /* 0x000103000b067890 */ /* 0x000fe2000fffe03f */
[----:B------:R-:W-:Y:S01]  /*21a0*/  CS2R R18, SRZ ;  /* 0x0000000000127805 */ /* 0x000fe2000001ff00 */
[----:B------:R-:W-:Y:S01]  /*21b0*/  USHF.R.U32.HI UR5, URZ, 0x4, UR5 ;  /* 0x000000043f057899 */ /* 0x000fe20008011605 */
[----:B------:R-:W-:Y:S01]  /*21c0*/  CS2R R20, SRZ ;  /* 0x0000000000147805 */ /* 0x000fe2000001ff00 */
[----:B------:R-:W-:Y:S01]  /*21d0*/  USHF.R.U32.HI UR6, URZ, 0x4, UR6 ;  /* 0x000000043f067899 */ /* 0x000fe20008011606 */
[----:B------:R-:W-:Y:S01]  /*21e0*/  CS2R R104, SRZ ;  /* 0x0000000000687805 */ /* 0x000fe2000001ff00 */
[----:B------:R-:W-:Y:S01]  /*21f0*/  ULOP3.LUT UR5, UR5, 0x3fff, URZ, 0xc0, !UPT ;  /* 0x00003fff05057892 */ /* 0x000fe2000f8ec03f */
[----:B------:R-:W-:Y:S01]  /*2200*/  IMAD.MOV.U32 R23, RZ, RZ, RZ ;  /* 0x000000ffff177224 */ /* 0x000fe200078e00ff */
[----:B------:R-:W-:Y:S01]  /*2210*/  ULOP3.LUT UR6, UR6, 0x3fff, URZ, 0xc0, !UPT ;  /* 0x00003fff06067892 */ /* 0x000fe2000f8ec03f */
[----:B------:R-:W-:Y:S01]  /*2220*/  CS2R R106, SRZ ;  /* 0x00000000006a7805 */ /* 0x000fe2000001ff00 */
[----:B------:R-:W-:Y:S01]  /*2230*/  ULOP3.LUT UR16, UR5, 0x10000, URZ, 0xfc, !UPT ;  /* 0x0001000005107892 */ /* 0x000fe2000f8efc3f */
[----:B------:R-:W-:Y:S01]  /*2240*/  CS2R R108, SRZ ;  /* 0x00000000006c7805 */ /* 0x000fe2000001ff00 */
[----:B------:R-:W-:Y:S01]  /*2250*/  ULOP3.LUT UR5, UR6, 0x10000, URZ, 0xfc, !UPT ;  /* 0x0001000006057892 */ /* 0x000fe2000f8efc3f */
[----:B------:R-:W-:Y:S01]  /*2260*/  CS2R R112, SRZ ;  /* 0x0000000000707805 */ /* 0x000fe2000001ff00 */
[----:B------:R-:W-:Y:S01]  /*2270*/  ULEA UR16, UR10, UR16, 0x7 ;  /* 0x000000100a107291 */ /* 0x000fe2000f8e383f */
[----:B------:R-:W-:Y:S01]  /*2280*/  CS2R R110, SRZ ;  /* 0x00000000006e7805 */ /* 0x000fe2000001ff00 */
[----:B------:R-:W-:Y:S01]  /*2290*/  UIMAD UR5, UR10, 0x140, UR5 ;  /* 0x000001400a0578a4 */ /* 0x000fe2000f8e0205 */
[----:B------:R-:W-:Y:S01]  /*22a0*/  CS2R R114, SRZ ;  /* 0x0000000000727805 */ /* 0x000fe2000001ff00 */
[----:B------:R-:W-:Y:S01]  /*22b0*/  UMOV UR17, 0xc0000010 ;  /* 0xc000001000117882 */ /* 0x000fe20000000000 */
[----:B------:R-:W-:Y:S01]  /*22c0*/  UMOV UR19, 0xc0000010 ;  /* 0xc000001000137882 */ /* 0x000fe20000000000 */
[----:B------:R-:W-:Y:S01]  /*22d0*/  UIADD3 UR6, UR5, 0x40, URZ ;  /* 0x0000004005067890 */ /* 0x000fe2000fffe03f */
[----:B------:R-:W-:Y:S01]  /*22e0*/  CS2R R118, SRZ ;  /* 0x0000000000767805 */ /* 0x000fe2000001ff00 */
[----:B------:R-:W-:Y:S01]  /*22f0*/  UIADD3 UR25, UR5, 0x80, URZ ;  /* 0x0000008005197890 */ /* 0x000fe2000fffe03f */
[----:B------:R-:W-:Y:S01]  /*2300*/  CS2R R120, SRZ ;  /* 0x0000000000787805 */ /* 0x000fe2000001ff00 */
[----:B------:R-:W-:Y:S01]  /*2310*/  UMOV UR18, UR5 ;  /* 0x0000000500127c82 */ /* 0x000fe20008000000 */
[----:B------:R-:W-:Y:S01]  /*2320*/  CS2R R116, SRZ ;  /* 0x0000000000747805 */ /* 0x000fe2000001ff00 */
[----:B------:R-:W-:Y:S01]  /*2330*/  QGMMA.64x32x32.F32.E4M3.E4M3 R88, gdesc[UR16], RZ, !UPT ;  /* 0x00600000105879f3 */ /* 0x000fe2000c7008ff */
[----:B------:R-:W-:Y:S01]  /*2340*/  UMOV UR18, UR6 ;  /* 0x0000000600127c82 */ /* 0x000fe20008000000 */
[----:B------:R-:W-:Y:S01]  /*2350*/  UIADD3 UR6, UR5, 0xc0, URZ ;  /* 0x000000c005067890 */ /* 0x000fe2000fffe03f */
[----:B------:R-:W-:Y:S01]  /*2360*/  CS2R R122, SRZ ;  /* 0x00000000007a7805 */ /* 0x000fe2000001ff00 */
[----:B------:R-:W-:Y:S01]  /*2370*/  UMOV UR19, 0xc0000010 ;  /* 0xc000001000137882 */ /* 0x000fe20000000000 */
[----:B------:R-:W-:Y:S01]  /*2380*/  UIADD3 UR5, UR5, 0x100, URZ ;  /* 0x0000010005057890 */ /* 0x000fe2000fffe03f */
[----:B------:R-:W-:Y:S01]  /*2390*/  QGMMA.64x32x32.F32.E4M3.E4M3 R72, gdesc[UR16], RZ, !UPT ;  /* 0x00600000104879f3 */ /* 0x000fe2000c7008ff */
[----:B------:R-:W-:Y:S01]  /*23a0*/  UMOV UR18, UR25 ;  /* 0x0000001900127c82 */ /* 0x000fe20008000000 */
[----:B------:R-:W-:Y:S01]  /*23b0*/  UMOV UR19, 0xc0000010 ;  /* 0xc000001000137882 */ /* 0x000fe20000000000 */
[----:B------:R-:W-:Y:S01]  /*23c0*/  CS2R R124, SRZ ;  /* 0x00000000007c7805 */ /* 0x000fe2000001ff00 */
[----:B------:R-:W-:Y:S01]  /*23d0*/  QGMMA.64x32x32.F32.E4M3.E4M3 R56, gdesc[UR16], RZ, !UPT ;  /* 0x00600000103879f3 */ /* 0x000fe2000c7008ff */
[----:B------:R-:W-:Y:S01]  /*23e0*/  UMOV UR18, UR6 ;  /* 0x0000000600127c82 */ /* 0x000fe20008000000 */
[----:B------:R-:W-:Y:S01]  /*23f0*/  UMOV UR19, 0xc0000010 ;  /* 0xc000001000137882 */ /* 0x000fe20000000000 */
[----:B------:R-:W-:Y:S01]  /*2400*/  CS2R R126, SRZ ;  /* 0x00000000007e7805 */ /* 0x000fe2000001ff00 */
[----:B------:R-:W-:Y:S01]  /*2410*/  QGMMA.64x32x32.F32.E4M3.E4M3 R40, gdesc[UR16], RZ, !UPT ;  /* 0x00600000102879f3 */ /* 0x000fe2000c7008ff */
[----:B------:R-:W-:Y:S01]  /*2420*/  UMOV UR18, UR5 ;  /* 0x0000000500127c82 */ /* 0x000fe20008000000 */
[----:B------:R-:W-:Y:S01]  /*2430*/  ULDC UR5, c[0x0][0x50c] ;  /* 0x0001430000057ab9 */ /* 0x000fe20000000800 */
[----:B------:R-:W-:Y:S01]  /*2440*/  UMOV UR19, 0xc0000010 ;  /* 0xc000001000137882 */ /* 0x000fe20000000000 */
[----:B------:R-:W-:Y:S01]  /*2450*/  UISETP.NE.AND UP0, UPT, UR5, 0x1, UPT ;  /* 0x000000010500788c */ /* 0x000fe2000bf05270 */
[----:B------:R-:W-:Y:S01]  /*2460*/  QGMMA.64x32x32.F32.E4M3.E4M3 R24, gdesc[UR16], RZ, !UPT, gsb0 ;  /* 0x00600000101879f3 */ /* 0x000fe2000c0008ff */
[----:B------:R-:W-:-:S02]  /*2470*/  CS2R R128, SRZ ;  /* 0x0000000000807805 */ /* 0x000fc4000001ff00 */
[----:B------:R-:W-:Y:S01]  /*2480*/  CS2R R130, SRZ ;  /* 0x0000000000827805 */ /* 0x000fe2000001ff00 */
[----:B------:R-:W-:Y:S01]  /*2490*/  USEL UR5, URZ, 0x1, UP0 ;  /* 0x000000013f057887 */ /* 0x000fe20008000000 */
[----:B------:R-:W-:Y:S02]  /*24a0*/  CS2R R132, SRZ ;  /* 0x0000000000847805 */ /* 0x000fe4000001ff00 */
[----:B------:R-:W-:Y:S02]  /*24b0*/  CS2R R134, SRZ ;  /* 0x0000000000867805 */ /* 0x000fe4000001ff00 */
[----:B------:R-:W-:Y:S02]  /*24c0*/  CS2R R138, SRZ ;  /* 0x00000000008a7805 */ /* 0x000fe4000001ff00 */
[----:B------:R-:W-:Y:S02]  /*24d0*/  CS2R R140, SRZ ;  /* 0x00000000008c7805 */ /* 0x000fe4000001ff00 */
[----:B------:R-:W-:-:S02]  /*24e0*/  CS2R R136, SRZ ;  /* 0x0000000000887805 */ /* 0x000fc4000001ff00 */
[----:B------:R-:W-:Y:S02]  /*24f0*/  ISETP.NE.AND P0, PT, RZ, UR5, PT ;  /* 0x00000005ff007c0c */ /* 0x000fe4000bf05270 */
        /* <DEDUP_REMOVED lines=16> */
[----:B------:R-:W-:Y:S01]  /*2600*/  CS2R R174, SRZ ;  /* 0x0000000000ae7805 */ /* 0x000fe2000001ff00 */
[----:B------:R-:W-:-:S02]  /*2610*/  IMAD.MOV.U32 R176, RZ, RZ, RZ ;  /* 0x000000ffffb07224 */ /* 0x000fc400078e00ff */
[----:B------:R-:W-:Y:S01]  /*2620*/  IMAD.MOV.U32 R178, RZ, RZ, RZ ;  /* 0x000000ffffb27224 */ /* 0x000fe200078e00ff */
[----:B------:R-:W-:Y:S06]  /*2630*/  @!P0 BRA `(.L_x_25) ;  /* 0x0000000400488947 */ /* 0x000fec0003800000 */
[----:B------:R-:W-:Y:S02]  /*2640*/  WARPGROUP.DEPBAR.LE gsb0, 0x0 ;  /* 0x00008000000079c5 */ /* 0x000fe40000010000 */
[----:B------:R-:W-:-:S01]  /*2650*/  FADD R175, RZ, R88 ;  /* 0x00000058ffaf7221 */ /* 0x000fc20000000000 */
[----:B------:R-:W-:Y:S01]  /*2660*/  FADD R178, RZ, R89 ;  /* 0x00000059ffb27221 */ /* 0x000fe20000000000 */
        /* <DEDUP_REMOVED lines=78> */
[----:B------:R-:W-:-:S06]  /*2b50*/  UMOV UR4, URZ ;  /* 0x0000003f00047c82 */ /* 0x000fcc0008000000 */
.L_x_25:
[----:B------:R-:W-:-:S04]  /*2b60*/  UIADD3 UR25, UR10, 0x1, URZ ;  /* 0x000000010a197890 */ /* 0x000fc8000fffe03f */
[----:B------:R-:W-:-:S04]  /*2b70*/  UISETP.NE.AND UP0, UPT, UR25, 0x20, UPT ;  /* 0x000000201900788c */ /* 0x000fc8000bf05270 */
[----:B------:R-:W-:Y:S02]  /*2b80*/  USEL UR6, URZ, 0x1, UP0 ;  /* 0x000000013f067887 */ /* 0x000fe40008000000 */
[----:B------:R-:W-:Y:S02]  /*2b90*/  USEL UR25, UR25, URZ, UP0 ;  /* 0x0000003f19197287 */ /* 0x000fe40008000000 */
[----:B------:R-:W-:-:S06]  /*2ba0*/  ULOP3.LUT UR6, UR8, UR6, URZ, 0x3c, !UPT ;  /* 0x0000000608067292 */ /* 0x000fcc000f8e3c3f */
[----:B------:R-:W-:Y:S01]  /*2bb0*/  IMAD.U32 R182, RZ, RZ, UR6 ;  /* 0x00000006ffb67e24 */ /* 0x000fe2000f8e00ff */
[----:B------:R-:W-:-:S06]  /*2bc0*/  UMOV UR6, 0x1 ;  /* 0x0000000100067882 */ /* 0x000fcc0000000000 */
.L_x_20:
[----:B------:R-:W-:-:S06]  /*2bd0*/  UISETP.GE.AND UP0, UPT, UR9, 0x1, UPT ;  /* 0x000000010900788c */ /* 0x000fcc000bf06270 */
[----:B------:R-:W-:-:S13]  /*2be0*/  PLOP3.LUT P0, PT, PT, PT, UP0, 0x80, 0x0 ;  /* 0x000000000000781c */ /* 0x000fda0003f0f008 */
[----:B------:R-:W-:Y:S05]  /*2bf0*/  @!P0 BRA `(.L_x_26) ;  /* 0x0000000800808947 */ /* 0x000fea0003800000 */
[----:B01----:R-:W-:Y:S01]  /*2c00*/  IMAD.U32 R14, RZ, RZ, UR9 ;  /* 0x00000009ff0e7e24 */ /* 0x003fe2000f8e00ff */
[----:B------:R-:W-:Y:S01]  /*2c10*/  ULDC UR28, c[0x0][0x50c] ;  /* 0x00014300001c7ab9 */ /* 0x000fe20000000800 */
[----:B------:R-:W-:-:S07]  /*2c20*/  IMAD.U32 R15, RZ, RZ, UR10 ;  /* 0x0000000aff0f7e24 */ /* 0x000fce000f8e00ff */
.L_x_34:
[----:B------:R-:W-:-:S06]  /*2c30*/  UISETP.NE.AND UP0, UPT, UR24, 0x3, UPT ;  /* 0x000000031800788c */ /* 0x000fcc000bf05270 */
[----:B------:R-:W-:-:S13]  /*2c40*/  PLOP3.LUT P1, PT, PT, PT, UP0, 0x80, 0x0 ;  /* 0x000000000000781c */ /* 0x000fda0003f2f008 */
[----:B------:R-:W-:Y:S05]  /*2c50*/  @!P1 BRA `(.L_x_27) ;  /* 0x0000000000049947 */ /* 0x000fea0003800000 */
[----:B------:R-:W-:Y:S01]  /*2c60*/  BPT.TRAP 0x1 ;  /* 0x000000040000795c */ /* 0x000fe20000300000 */
.L_x_27:
[----:B------:R-:W-:Y:S01]  /*2c70*/  ULEA UR16, UR25, UR11, 0x3 ;  /* 0x0000000b19107291 */ /* 0x000fe2000f8e183f */
[----:B------:R-:W-:-:S08]  /*2c80*/  SHF.L.U32 R177, R182, 0x1f, RZ ;  /* 0x0000001fb6b17819 */ /* 0x000fd000000006ff */
[----:B------:R0:W1:Y:S01]  /*2c90*/  SYNCS.PHASECHK.TRANS64.TRYWAIT P0, [UR16], R177 ;  /* 0x000000b1ff0075a7 */ /* 0x0000620008000150 */
[----:B------:R-:W-:Y:S05]  /*2ca0*/  @!P1 BRA `(.L_x_28) ;  /* 0x0000000000049947 */ /* 0x000fea0003800000 */
[----:B------:R-:W-:Y:S01]  /*2cb0*/  BPT.TRAP 0x1 ;  /* 0x000000040000795c */ /* 0x000fe20000300000 */
.L_x_28:
[----:B-1----:R-:W-:Y:S05]  /*2cc0*/  @P0 BRA `(.L_x_29) ;  /* 0x0000000000080947 */ /* 0x002fea0003800000 */
[----:B------:R-:W1:Y:S02]  /*2cd0*/  SYNCS.PHASECHK.TRANS64.TRYWAIT P0, [UR16], R177 ;  /* 0x000000b1ff0075a7 */ /* 0x000e640008000150 */
[----:B-1----:R-:W-:Y:S05]  /*2ce0*/  @!P0 BRA `(.L_x_30) ;  /* 0x0000009400888947 */ /* 0x002fea0003800000 */
.L_x_29:
[----:B------:R-:W-:Y:S01]  /*2cf0*/  UIADD3 UR17, UR11, 0x10300, URZ ;  /* 0x000103000b117890 */ /* 0x000fe2000fffe03f */
[----:B------:R-:W-:Y:S01]  /*2d00*/  WARPGROUP.ARRIVE ;  /* 0x00000000000079c5 */ /* 0x000fe20000000000 */
[----:B------:R-:W-:Y:S02]  /*2d10*/  UIADD3 UR16, UR11, 0x300, URZ ;  /* 0x000003000b107890 */ /* 0x000fe4000fffe03f */
[----:B------:R-:W-:Y:S02]  /*2d20*/  USHF.R.U32.HI UR17, URZ, 0x4, UR17 ;  /* 0x000000043f117899 */ /* 0x000fe40008011611 */
[----:B------:R-:W-:Y:S02]  /*2d30*/  USHF.R.U32.HI UR16, URZ, 0x4, UR16 ;  /* 0x000000043f107899 */ /* 0x000fe40008011610 */
[----:B------:R-:W-:Y:S02]  /*2d40*/  UISETP.NE.AND UP0, UPT, UR5, URZ, UPT ;  /* 0x0000003f0500728c */ /* 0x000fe4000bf05270 */
[----:B------:R-:W-:-:S02]  /*2d50*/  ULOP3.LUT UR17, UR17, 0x3fff, URZ, 0xc0, !UPT ;  /* 0x00003fff11117892 */ /* 0x000fc4000f8ec03f */
[----:B------:R-:W-:Y:S02]  /*2d60*/  ULOP3.LUT UR16, UR16, 0x3fff, URZ, 0xc0, !UPT ;  /* 0x00003fff10107892 */ /* 0x000fe4000f8ec03f */
[----:B------:R-:W-:Y:S02]  /*2d70*/  USEL UR6, UR6, URZ, !UP0 ;  /* 0x0000003f06067287 */ /* 0x000fe4000c000000 */
[----:B------:R-:W-:Y:S02]  /*2d80*/  ULOP3.LUT UR5, UR17, 0x10000, URZ, 0xfc, !UPT ;  /* 0x0001000011057892 */ /* 0x000fe4000f8efc3f */
[----:B------:R-:W-:Y:S02]  /*2d90*/  ULOP3.LUT UR16, UR16, 0x10000, URZ, 0xfc, !UPT ;  /* 0x0001000010107892 */ /* 0x000fe4000f8efc3f */
[----:B------:R-:W-:Y:S02]  /*2da0*/  UISETP.NE.U32.AND UP0, UPT, UR6, URZ, UPT ;  /* 0x0000003f0600728c */ /* 0x000fe4000bf05070 */
[----:B------:R-:W-:-:S02]  /*2db0*/  UIMAD UR5, UR25, 0x140, UR5 ;  /* 0x00000140190578a4 */ /* 0x000fc4000f8e0205 */
[----:B------:R-:W-:Y:S02]  /*2dc0*/  ULEA UR16, UR25, UR16, 0x7 ;  /* 0x0000001019107291 */ /* 0x000fe4000f8e383f */
[----:B------:R-:W-:Y:S02]  /*2dd0*/  UIADD3 UR6, UR5, 0x40, URZ ;  /* 0x0000004005067890 */ /* 0x000fe4000fffe03f */
[----:B------:R-:W-:Y:S01]  /*2de0*/  UIADD3 UR26, UR5, 0x80, URZ ;  /* 0x00000080051a7890 */ /* 0x000fe2000fffe03f */
[----:B------:R-:W-:Y:S01]  /*2df0*/  UMOV UR17, 0xc0000010 ;  /* 0xc000001000117882 */ /* 0x000fe20000000000 */
[----:B------:R-:W-:Y:S01]  /*2e00*/  UMOV UR18, UR5 ;  /* 0x0000000500127c82 */ /* 0x000fe20008000000 */
[----:B------:R-:W-:Y:S01]  /*2e10*/  UMOV UR19, 0xc0000010 ;  /* 0xc000001000137882 */ /* 0x000fe20000000000 */
[----:B------:R-:W-:Y:S01]  /*2e20*/  UIADD3 UR27, UR5, 0xc0, URZ ;  /* 0x000000c0051b7890 */ /* 0x000fe2000fffe03f */
[----:B------:R-:W-:Y:S01]  /*2e30*/  QGMMA.64x32x32.F32.E4M3.E4M3 R88, gdesc[UR16], R88, UP0 ;  /* 0x00600000105879f3 */ /* 0x000fe2000bf00858 */
        /* <DEDUP_REMOVED lines=9> */
[----:B------:R-:W-:-:S02]  /*2ed0*/  UMOV UR19, 0xc0000010 ;  /* 0xc000001000137882 */ /* 0x000fc40000000000 */
[----:B------:R-:W-:Y:S01]  /*2ee0*/  QGMMA.64x32x32.F32.E4M3.E4M3 R40, gdesc[UR16], R40, UP0 ;  /* 0x00600000102879f3 */ /* 0x000fe2000bf00828 */
[----:B------:R-:W-:Y:S01]  /*2ef0*/  UMOV UR18, UR5 ;  /* 0x0000000500127c82 */ /* 0x000fe20008000000 */
[----:B------:R-:W-:Y:S02]  /*2f00*/  UMOV UR19, 0xc0000010 ;  /* 0xc000001000137882 */ /* 0x000fe40000000000 */
[----:B------:R-:W-:Y:S01]  /*2f10*/  QGMMA.64x32x32.F32.E4M3.E4M3 R24, gdesc[UR16], R24, UP0, gsb0 ;  /* 0x00600000101879f3 */ /* 0x000fe2000b800818 */
[----:B------:R-:W-:-:S04]  /*2f20*/  UISETP.NE.AND UP0, UPT, UR4, UR28, UPT ;  /* 0x0000001c0400728c */ /* 0x000fc8000bf05270 */
[----:B------:R-:W-:-:S06]  /*2f30*/  USEL UR5, URZ, 0x1, UP0 ;  /* 0x000000013f057887 */ /* 0x000fcc0008000000 */
[----:B------:R-:W-:Y:S01]  /*2f40*/  ISETP.NE.AND P0, PT, RZ, UR5, PT ;  /* 0x00000005ff007c0c */ /* 0x000fe2000bf05270 */
[----:B------:R-:W-:-:S12]  /*2f50*/  WARPGROUP.DEPBAR.LE gsb0, 0x1 ;  /* 0x00008000000079c5 */ /* 0x000fd80000010100 */
[----:B------:R-:W-:Y:S05]  /*2f60*/  @!P0 BRA `(.L_x_31) ;  /* 0x0000000400488947 */ /* 0x000fea0003800000 */
[----:B------:R-:W-:Y:S02]  /*2f70*/  WARPGROUP.DEPBAR.LE gsb0, 0x0 ;  /* 0x00008000000079c5 */ /* 0x000fe40000010000 */
[----:B------:R-:W-:-:S01]  /*2f80*/  FADD R175, R88, R175 ;  /* 0x000000af58af7221 */ /* 0x000fc20000000000 */
[----:B------:R-:W-:Y:S01]  /*2f90*/  FADD R178, R89, R178 ;  /* 0x000000b259b27221 */ /* 0x000fe20000000000 */
        /* <DEDUP_REMOVED lines=78> */
[----:B------:R-:W-:-:S06]  /*3480*/  UMOV UR4, URZ ;  /* 0x0000003f00047c82 */ /* 0x000fcc0008000000 */
.L_x_31:
[----:B------:R-:W-:Y:S05]  /*3490*/  @!P1 BRA `(.L_x_32) ;  /* 0x0000000000049947 */ /* 0x000fea0003800000 */
[----:B------:R-:W-:Y:S01]  /*34a0*/  BPT.TRAP 0x1 ;  /* 0x000000040000795c */ /* 0x000fe20000300000 */
.L_x_32:
[----:B------:R-:W-:Y:S01]  /*34b0*/  ISETP.NE.AND P0, PT, R10, RZ, PT ;  /* 0x000000ff0a00720c */ /* 0x000fe20003f05270 */
[----:B------:R-:W-:-:S12]  /*34c0*/  UISETP.GT.U32.AND UP0, UPT, UR7, 0x1, UPT ;  /* 0x000000010700788c */ /* 0x000fd8000bf04070 */
[----:B01----:R-:W-:-:S05]  /*34d0*/  @P0 LEA R177, R15, UR11, 0x3 ;  /* 0x0000000b0fb10c11 */ /* 0x003fca000f8e18ff */
[----:B------:R-:W-:-:S05]  /*34e0*/  @P0 VIADD R180, R177, 0x100 ;  /* 0x00000100b1b40836 */ /* 0x000fca0000000000 */
[----:B------:R-:W-:-:S04]  /*34f0*/  @P0 PRMT R180, R11, 0x654, R180 ;  /* 0x000006540bb40816 */ /* 0x000fc800000000b4 */
[----:B------:R0:W-:Y:S01]  /*3500*/  @P0 SYNCS.ARRIVE.TRANS64.RED.A1T0 RZ, [R180+URZ], RZ ;  /* 0x000000ffb4ff09a7 */ /* 0x0001e2000810043f */
[----:B------:R-:W-:-:S13]  /*3510*/  PLOP3.LUT P0, PT, PT, PT, UP0, 0x80, 0x0 ;  /* 0x000000000000781c */ /* 0x000fda0003f0f008 */
[----:B0-----:R-:W-:Y:S05]  /*3520*/  @P0 BRA `(.L_x_33) ;  /* 0x0000000000040947 */ /* 0x001fea0003800000 */
[----:B------:R-:W-:Y:S01]  /*3530*/  BPT.TRAP 0x1 ;  /* 0x000000040000795c */ /* 0x000fe20000300000 */
.L_x_33:
[----:B------:R-:W-:Y:S01]  /*3540*/  UIADD3 UR25, UR25, 0x1, URZ ;  /* 0x0000000119197890 */ /* 0x000fe2000fffe03f */
[C---:B------:R-:W-:Y:S01]  /*3550*/  ISETP.GT.AND P1, PT, R14.reuse, 0x1, PT ;  /* 0x000000010e00780c */ /* 0x040fe20003f24270 */
[----:B------:R-:W-:Y:S02]  /*3560*/  VIADD R15, R15, 0x1 ;  /* 0x000000010f0f7836 */ /* 0x000fe40000000000 */
[----:B------:R-:W-:Y:S01]  /*3570*/  UISETP.NE.AND UP0, UPT, UR25, 0x20, UPT ;  /* 0x000000201900788c */ /* 0x000fe2000bf05270 */
[----:B------:R-:W-:Y:S02]  /*3580*/  VIADD R14, R14, 0xffffffff ;  /* 0xffffffff0e0e7836 */ /* 0x000fe40000000000 */
[C---:B------:R-:W-:Y:S01]  /*3590*/  ISETP.NE.AND P0, PT, R15.reuse, 0x20, PT ;  /* 0x000000200f00780c */ /* 0x040fe20003f05270 */
[----:B------:R-:W-:Y:S02]  /*35a0*/  USEL UR6, URZ, 0x1, UP0 ;  /* 0x000000013f067887 */ /* 0x000fe40008000000 */
[----:B------:R-:W-:Y:S01]  /*35b0*/  USEL UR25, UR25, URZ, UP0 ;  /* 0x0000003f19197287 */ /* 0x000fe20008000000 */
[----:B------:R-:W-:-:S03]  /*35c0*/  SEL R15, R15, RZ, P0 ;  /* 0x000000ff0f0f7207 */ /* 0x000fc60000000000 */
[----:B------:R-:W-:Y:S01]  /*35d0*/  LOP3.LUT R182, R182, UR6, RZ, 0x3c, !PT ;  /* 0x00000006b6b67c12 */ /* 0x000fe2000f8e3cff */
[----:B------:R-:W-:Y:S01]  /*35e0*/  UMOV UR6, 0x1 ;  /* 0x0000000100067882 */ /* 0x000fe20000000000 */
[----:B------:R-:W-:Y:S06]  /*35f0*/  @P1 BRA `(.L_x_34) ;  /* 0xfffffff4008c1947 */ /* 0x000fec000383ffff */
.L_x_26:
[----:B------:R-:W-:Y:S01]  /*3600*/  UISETP.NE.AND UP0, UPT, UR4, URZ, UPT ;  /* 0x0000003f0400728c */ /* 0x000fe2000bf05270 */
[----:B01----:R-:W0:Y:S03]  /*3610*/  LDC R14, c[0x0][0x28c] ;  /* 0x0000a300ff0e7b82 */ /* 0x003e260000000800 */
[----:B------:R-:W-:-:S06]  /*3620*/  USEL UR4, URZ, 0x1, !UP0 ;  /* 0x000000013f047887 */ /* 0x000fcc000c000000 */
[----:B------:R-:W-:-:S13]  /*3630*/  ISETP.NE.AND P0, PT, RZ, UR4, PT ;  /* 0x00000004ff007c0c */ /* 0x000fda000bf05270 */
[----:B------:R-:W-:Y:S05]  /*3640*/  @!P0 BRA `(.L_x_35) ;  /* 0x0000000400448947 */ /* 0x000fea0003800000 */
[----:B------:R-:W-:Y:S02]  /*3650*/  WARPGROUP.DEPBAR.LE gsb0, 0x0 ;  /* 0x00008000000079c5 */ /* 0x000fe40000010000 */
[----:B------:R-:W-:Y:S01]  /*3660*/  FADD R175, R88, R175 ;  /* 0x000000af58af7221 */ /* 0x000fe20000000000 */
        /* <DEDUP_REMOVED lines=78> */
[----:B------:R-:W-:-:S07]  /*3b50*/  FADD R22, R22, R39 ;  /* 0x0000002716167221 */ /* 0x000fce0000000000 */
.L_x_35:
[----:B0-----:R-:W-:Y:S01]  /*3b60*/  ISETP.GE.AND P0, PT, R14, 0x1, PT ;  /* 0x000000010e00780c */ /* 0x001fe20003f06270 */
[----:B------:R0:W-:Y:S01]  /*3b70*/  SYNCS.ARRIVE.TRANS64.A1T0 RZ, [R181+UR12], RZ ;  /* 0x000000ffb5ff79a7 */ /* 0x0001e2000810000c */
[----:B------:R-:W-:-:S11]  /*3b80*/  WARPGROUP.DEPBAR.LE gsb0, 0x0 ;  /* 0x00008000000079c5 */ /* 0x000fd60000010000 */
[----:B------:R-:W-:Y:S05]  /*3b90*/  @!P0 BRA `(.L_x_36) ;  /* 0x0000000000488947 */ /* 0x000fea0003800000 */
[----:B------:R-:W-:-:S06]  /*3ba0*/  UISETP.NE.AND UP0, UPT, UR24, 0x3, UPT ;  /* 0x000000031800788c */ /* 0x000fcc000bf05270 */
[----:B------:R-:W-:-:S13]  /*3bb0*/  PLOP3.LUT P0, PT, PT, PT, UP0, 0x80, 0x0 ;  /* 0x000000000000781c */ /* 0x000fda0003f0f008 */
[----:B------:R-:W-:Y:S05]  /*3bc0*/  @!P0 BRA `(.L_x_37) ;  /* 0x0000000000048947 */ /* 0x000fea0003800000 */
[----:B------:R-:W-:Y:S01]  /*3bd0*/  BPT.TRAP 0x1 ;  /* 0x000000040000795c */ /* 0x000fe20000300000 */
.L_x_37:
[----:B------:R-:W-:Y:S01]  /*3be0*/  ISETP.NE.AND P0, PT, R10, RZ, PT ;  /* 0x000000ff0a00720c */ /* 0x000fe20003f05270 */
[----:B------:R-:W-:-:S12]  /*3bf0*/  IMAD.U32 R15, RZ, RZ, UR11 ;  /* 0x0000000bff0f7e24 */ /* 0x000fd8000f8e00ff */
[----:B------:R-:W-:-:S05]  /*3c00*/  VOTEU.ANY UP0, P0 ;  /* 0x00000000003f7886 */ /* 0x000fca0000000100 */
[----:B------:R-:W-:Y:S02]  /*3c10*/  @UP0 UIADD3 UR4, UR9, UR10, URZ ;  /* 0x0000000a09040290 */ /* 0x000fe4000fffe03f */
[----:B------:R-:W-:-:S04]  /*3c20*/  UISETP.GT.U32.AND UP0, UPT, UR7, 0x1, UPT ;  /* 0x000000010700788c */ /* 0x000fc8000bf04070 */
[----:B------:R-:W-:-:S04]  /*3c30*/  IMAD.U32 R14, RZ, RZ, UR4 ;  /* 0x00000004ff0e7e24 */ /* 0x000fc8000f8e00ff */
[----:B------:R-:W-:-:S05]  /*3c40*/  @P0 IMAD.SHL.U32 R14, R14, 0x8, RZ ;  /* 0x000000080e0e0824 */ /* 0x000fca00078e00ff */
[----:B------:R-:W-:-:S04]  /*3c50*/  @P0 LOP3.LUT R14, R14, 0xf8, RZ, 0xc0, !PT ;  /* 0x000000f80e0e0812 */ /* 0x000fc800078ec0ff */
[----:B------:R-:W-:-:S04]  /*3c60*/  @P0 IADD3 R14, R15, 0x100, R14 ;  /* 0x000001000f0e0810 */ /* 0x000fc80007ffe00e */
[----:B------:R-:W-:-:S04]  /*3c70*/  @P0 PRMT R14, R11, 0x654, R14 ;  /* 0x000006540b0e0816 */ /* 0x000fc8000000000e */
[----:B------:R1:W-:Y:S01]  /*3c80*/  @P0 SYNCS.ARRIVE.TRANS64.RED.A1T0 RZ, [R14+URZ], RZ ;  /* 0x000000ff0eff09a7 */ /* 0x0003e2000810043f */
[----:B------:R-:W-:-:S13]  /*3c90*/  PLOP3.LUT P0, PT, PT, PT, UP0, 0x80, 0x0 ;  /* 0x000000000000781c */ /* 0x000fda0003f0f008 */
[----:B-1----:R-:W-:Y:S05]  /*3ca0*/  @P0 BRA `(.L_x_36) ;  /* 0x0000000000040947 */ /* 0x002fea0003800000 */
[----:B------:R-:W-:Y:S01]  /*3cb0*/  BPT.TRAP 0x1 ;  /* 0x000000040000795c */ /* 0x000fe20000300000 */
.L_x_36:
[----:B------:R-:W-:Y:S01]  /*3cc0*/  SHF.L.U32 R14, R179, 0x1f, RZ ;  /* 0x0000001fb30e7819 */ /* 0x000fe200000006ff */
[----:B------:R-:W1:Y:S01]  /*3cd0*/  LDC R31, c[0x0][0x288] ;  /* 0x0000a200ff1f7b82 */ /* 0x000e620000000800 */
[----:B------:R-:W-:Y:S02]  /*3ce0*/  IMAD.SHL.U32 R28, R5, 0x40, RZ ;  /* 0x00000040051c7824 */ /* 0x000fe400078e00ff */
[----:B------:R-:W4:Y:S02]  /*3cf0*/  SYNCS.PHASECHK.TRANS64.TRYWAIT P0, [R13+URZ+0x8], R14 ;  /* 0x0000080e0d0075a7 */ /* 0x000f24000800017f */
[----:B----4-:R-:W-:Y:S05]  /*3d00*/  @!P0 BRA `(.L_x_38) ;  /* 0x0000008400988947 */ /* 0x010fea0003800000 */
.L_x_256:
[----:B------:R-:W-:Y:S01]  /*3d10*/  ULDC UR4, c[0x0][0x284] ;  /* 0x0000a10000047ab9 */ /* 0x000fe20000000800 */
[----:B------:R-:W-:Y:S01]  /*3d20*/  IMAD R30, R4, 0xa0, RZ ;  /* 0x000000a0041e7824 */ /* 0x000fe200078e02ff */
[----:B------:R-:W-:-:S04]  /*3d30*/  ISETP.GE.AND P0, PT, R28, UR4, PT ;  /* 0x000000041c007c0c */ /* 0x000fc8000bf06270 */
[----:B-1----:R-:W-:-:S13]  /*3d40*/  ISETP.GE.OR P0, PT, R30, R31, P0 ;  /* 0x0000001f1e00720c */ /* 0x002fda0000706670 */
[----:B------:R-:W-:Y:S05]  /*3d50*/  @P0 BRA `(.L_x_39) ;  /* 0x0000005c00500947 */ /* 0x000fea0003800000 */
[----:B------:R-:W1:Y:S01]  /*3d60*/  LDC.64 R32, c[0x0][0x5c8] ;  /* 0x00017200ff207b82 */ /* 0x000e620000000a00 */
[----:B------:R-:W-:Y:S01]  /*3d70*/  IMAD.SHL.U32 R26, R12, 0x2, RZ ;  /* 0x000000020c1a7824 */ /* 0x000fe200078e00ff */
[----:B------:R-:W-:Y:S01]  /*3d80*/  SHF.R.S32.HI R35, RZ, 0x1f, R0 ;  /* 0x0000001fff237819 */ /* 0x000fe20000011400 */
[----:B------:R-:W-:Y:S01]  /*3d90*/  ULDC.64 UR4, c[0x0][0x5d0] ;  /* 0x0001740000047ab9 */ /* 0x000fe20000000a00 */
[----:B------:R-:W-:Y:S01]  /*3da0*/  SHF.R.S32.HI R34, RZ, 0x1f, R30 ;  /* 0x0000001fff227819 */ /* 0x000fe2000001141e */
[----:B------:R-:W-:Y:S01]  /*3db0*/  BSSY B0, `(.L_x_39) ;  /* 0x00005ce000007945 */ /* 0x000fe20003800000 */
[----:B------:R-:W-:Y:S01]  /*3dc0*/  SHF.R.S32.HI R27, RZ, 0x1f, R26 ;  /* 0x0000001fff1b7819 */ /* 0x000fe2000001141a */
[----:B------:R-:W-:Y:S02]  /*3dd0*/  IMAD R25, R35, UR4, RZ ;  /* 0x0000000423197c24 */ /* 0x000fe4000f8e02ff */
[----:B------:R-:W-:Y:S02]  /*3de0*/  IMAD.IADD R28, R17, 0x1, -R28 ;  /* 0x00000001111c7824 */ /* 0x000fe400078e0a1c */
[----:B----4-:R-:W-:-:S04]  /*3df0*/  IMAD.WIDE.U32 R14, R0, UR4, R26 ;  /* 0x00000004000e7c25 */ /* 0x010fc8000f8e001a */
[----:B------:R-:W-:Y:S01]  /*3e00*/  IMAD R29, R0, UR5, R25 ;  /* 0x00000005001d7c24 */ /* 0x000fe2000f8e0219 */
[----:B------:R-:W-:Y:S01]  /*3e10*/  IADD3 R4, P0, R30, R14, RZ ;  /* 0x0000000e1e047210 */ /* 0x000fe20007f1e0ff */
[----:B------:R-:W-:Y:S01]  /*3e20*/  IMAD.WIDE R24, R5, 0x40, R6 ;  /* 0x0000004005187825 */ /* 0x000fe200078e0206 */
[----:B------:R-:W-:Y:S02]  /*3e30*/  ULDC.64 UR4, c[0x0][0x5c0] ;  /* 0x0001700000047ab9 */ /* 0x000fe40000000a00 */
[----:B------:R-:W-:Y:S01]  /*3e40*/  IADD3.X R5, R34, R15, R29, P0, !PT ;  /* 0x0000000f22057210 */ /* 0x000fe200007fe41d */
[----:B------:R-:W-:Y:S02]  /*3e50*/  IMAD R29, R12, -0x2, R31 ;  /* 0xfffffffe0c1d7824 */ /* 0x000fe400078e021f */
[-C--:B-1----:R-:W-:Y:S02]  /*3e60*/  IMAD R14, R25, R32.reuse, RZ ;  /* 0x00000020190e7224 */ /* 0x082fe400078e02ff */
[----:B------:R-:W-:-:S04]  /*3e70*/  IMAD.WIDE.U32 R4, R24, R32, R4 ;  /* 0x0000002018047225 */ /* 0x000fc800078e0004 */
[----:B------:R-:W-:Y:S01]  /*3e80*/  IMAD R15, R24, R33, R14 ;  /* 0x00000021180f7224 */ /* 0x000fe200078e020e */
[----:B------:R-:W-:Y:S01]  /*3e90*/  LEA R14, P0, R32, R4, 0x3 ;  /* 0x00000004200e7211 */ /* 0x000fe200078018ff */
[----:B------:R-:W-:Y:S01]  /*3ea0*/  IMAD.IADD R29, R29, 0x1, -R30 ;  /* 0x000000011d1d7824 */ /* 0x000fe200078e0a1e */
[----:B------:R-:W-:Y:S01]  /*3eb0*/  IADD3 R4, P1, R4, UR4, RZ ;  /* 0x0000000404047c10 */ /* 0x000fe2000ff3e0ff */
[----:B------:R-:W-:Y:S01]  /*3ec0*/  IMAD.IADD R5, R5, 0x1, R15 ;  /* 0x0000000105057824 */ /* 0x000fe200078e020f */
[----:B------:R-:W-:-:S04]  /*3ed0*/  IADD3 R14, P2, R14, UR4, RZ ;  /* 0x000000040e0e7c10 */ /* 0x000fc8000ff5e0ff */
[----:B------:R-:W-:Y:S02]  /*3ee0*/  LEA.HI.X R15, R32, R5, R33, 0x3, P0 ;  /* 0x00000005200f7211 */ /* 0x000fe400000f1c21 */
[----:B---3-5:R-:W-:Y:S02]  /*3ef0*/  FSETP.NEU.AND P0, PT, R8, RZ, PT ;  /* 0x000000ff0800720b */ /* 0x028fe40003f0d000 */
[----:B------:R-:W-:Y:S02]  /*3f00*/  IADD3.X R5, R5, UR5, RZ, P1, !PT ;  /* 0x0000000505057c10 */ /* 0x000fe40008ffe4ff */
[----:B------:R-:W-:-:S09]  /*3f10*/  IADD3.X R15, R15, UR5, RZ, P2, !PT ;  /* 0x000000050f0f7c10 */ /* 0x000fd200097fe4ff */
[----:B------:R-:W-:Y:S05]  /*3f20*/  @!P0 BRA `(.L_x_40) ;  /* 0x0000004400388947 */ /* 0x000fea0003800000 */
[----:B------:R-:W-:Y:S01]  /*3f30*/  ULDC.64 UR4, c[0x0][0x5b8] ;  /* 0x00016e0000047ab9 */ /* 0x000fe20000000a00 */
[----:B------:R-:W-:Y:S01]  /*3f40*/  ULDC.64 UR16, c[0x0][0x5a8] ;  /* 0x00016a0000107ab9 */ /* 0x000fe20000000a00 */
[----:B------:R-:W-:Y:S01]  /*3f50*/  IMAD.WIDE.U32 R26, R0, UR4, R26 ;  /* 0x00000004001a7c25 */ /* 0x000fe2000f8e001a */
[----:B------:R-:W-:Y:S03]  /*3f60*/  BSSY B1, `(.L_x_41) ;  /* 0x0000010000017945 */ /* 0x000fe60003800000 */
[----:B------:R-:W-:Y:S01]  /*3f70*/  IMAD R31, R35, UR4, RZ ;  /* 0x00000004231f7c24 */ /* 0x000fe2000f8e02ff */
[----:B------:R-:W-:-:S03]  /*3f80*/  IADD3 R30, P0, R30, R26, RZ ;  /* 0x0000001a1e1e7210 */ /* 0x000fc60007f1e0ff */
[----:B------:R-:W-:Y:S01]  /*3f90*/  IMAD R31, R0, UR5, R31 ;  /* 0x00000005001f7c24 */ /* 0x000fe2000f8e021f */
[----:B------:R-:W-:Y:S01]  /*3fa0*/  ULDC.64 UR4, c[0x0][0x5b0] ;  /* 0x00016c0000047ab9 */ /* 0x000fe20000000a00 */
[----:B------:R-:W-:Y:S01]  /*3fb0*/  PRMT R0, RZ, 0x7610, R0 ;  /* 0x00007610ff007816 */ /* 0x000fe20000000000 */
[----:B------:R-:W-:Y:S02]  /*3fc0*/  IMAD R33, R25, UR4, RZ ;  /* 0x0000000419217c24 */ /* 0x000fe4000f8e02ff */
[----:B------:R-:W-:Y:S02]  /*3fd0*/  IADD3.X R31, R34, R27, R31, P0, !PT ;  /* 0x0000001b221f7210 */ /* 0x000fe400007fe41f */
[----:B------:R-:W-:Y:S01]  /*3fe0*/  ISETP.GE.AND P0, PT, R29, 0x1, PT ;  /* 0x000000011d00780c */ /* 0x000fe20003f06270 */
[C---:B------:R-:W-:Y:S02]  /*3ff0*/  IMAD R33, R24.reuse, UR5, R33 ;  /* 0x0000000518217c24 */ /* 0x040fe4000f8e0221 */
[----:B------:R-:W-:Y:S01]  /*4000*/  IMAD.WIDE.U32 R26, R24, UR4, R30 ;  /* 0x00000004181a7c25 */ /* 0x000fe2000f8e001e */
[----:B------:R-:W-:-:S02]  /*4010*/  ISETP.LT.OR P2, PT, R28, 0x1, !P0 ;  /* 0x000000011c00780c */ /* 0x000fc40004741670 */
[----:B------:R-:W-:-:S04]  /*4020*/  IADD3 R26, P1, R26, UR16, RZ ;  /* 0x000000101a1a7c10 */ /* 0x000fc8000ff3e0ff */
[----:B------:R-:W-:-:S07]  /*4030*/  IADD3.X R27, R27, UR17, R33, P1, !PT ;  /* 0x000000111b1b7c10 */ /* 0x000fce0008ffe421 */
[----:B------:R-:W-:Y:S05]  /*4040*/  @P2 BRA `(.L_x_42) ;  /* 0x0000000000042947 */ /* 0x000fea0003800000 */
[----:B------:R1:W5:Y:S02]  /*4050*/  LDG.E.U8 R0, desc[UR20][R26.64] ;  /* 0x000000141a007981 */ /* 0x000364000c1e1100 */
.L_x_42:
[----:B------:R-:W-:Y:S05]  /*4060*/  BSYNC B1 ;  /* 0x0000000000017941 */ /* 0x000fea0003800000 */
.L_x_41:
[----:B-----5:R-:W-:Y:S01]  /*4070*/  LOP3.LUT R0, R0, 0xff, RZ, 0xc0, !PT ;  /* 0x000000ff00007812 */ /* 0x020fe200078ec0ff */
[----:B------:R-:W-:Y:S01]  /*4080*/  BSSY B1, `(.L_x_43) ;  /* 0x000000c000017945 */ /* 0x000fe20003800000 */
[----:B------:R-:W-:Y:S02]  /*4090*/  ISETP.GE.AND P1, PT, R29, 0x2, PT ;  /* 0x000000021d00780c */ /* 0x000fe40003f26270 */
[----:B------:R-:W-:Y:S02]  /*40a0*/  F2FP.F16.E4M3.UNPACK_B R0, R0 ;  /* 0x00000000ff00723e */ /* 0x000fe400020006ff */
[----:B------:R-:W-:-:S03]  /*40b0*/  ISETP.LT.OR P3, PT, R28, 0x1, !P1 ;  /* 0x000000011c00780c */ /* 0x000fc60004f61670 */
[----:B------:R-:W-:-:S05]  /*40c0*/  HADD2.F32 R33, -RZ, R0.H0_H0 ;  /* 0x20000000ff217230 */ /* 0x000fca0000004100 */
[----:B------:R-:W-:-:S04]  /*40d0*/  FMUL R0, R33, R8 ;  /* 0x0000000821007220 */ /* 0x000fc80000400000 */
[----:B--2---:R-:W-:-:S05]  /*40e0*/  FFMA R0, R175, R9, R0 ;  /* 0x00000009af007223 */ /* 0x004fca0000000000 */
[----:B------:R-:W-:Y:S02]  /*40f0*/  F2FP.SATFINITE.E4M3.F32.PACK_AB_MERGE_C R33, RZ, R0, RZ ;  /* 0x00000000ff21723e */ /* 0x000fe400048070ff */
[----:B------:R-:W-:-:S03]  /*4100*/  PRMT R0, RZ, 0x7610, R0 ;  /* 0x00007610ff007816 */ /* 0x000fc60000000000 */
[----:B------:R2:W-:Y:S01]  /*4110*/  @!P2 STG.E.U8 desc[UR20][R4.64], R33 ;  /* 0x000000210400a986 */ /* 0x0005e2000c101114 */
[----:B------:R-:W-:Y:S05]  /*4120*/  @P3 BRA `(.L_x_44) ;  /* 0x0000000000043947 */ /* 0x000fea0003800000 */
[----:B------:R3:W5:Y:S02]  /*4130*/  LDG.E.U8 R0, desc[UR20][R26.64+0x1] ;  /* 0x000001141a007981 */ /* 0x000764000c1e1100 */
.L_x_44:
[----:B------:R-:W-:Y:S05]  /*4140*/  BSYNC B1 ;  /* 0x0000000000017941 */ /* 0x000fea0003800000 */
.L_x_43:
[----:B-----5:R-:W-:Y:S01]  /*4150*/  LOP3.LUT R0, R0, 0xff, RZ, 0xc0, !PT ;  /* 0x000000ff00007812 */ /* 0x020fe200078ec0ff */
[----:B------:R-:W-:Y:S01]  /*4160*/  BSSY B1, `(.L_x_45) ;  /* 0x0000012000017945 */ /* 0x000fe20003800000 */
[----:B------:R-:W-:Y:S02]  /*4170*/  IADD3 R35, P2, R24, 0x8, RZ ;  /* 0x0000000818237810 */ /* 0x000fe40007f5e0ff */
[----:B------:R-:W-:Y:S02]  /*4180*/  F2FP.F16.E4M3.UNPACK_B R0, R0 ;  /* 0x00000000ff00723e */ /* 0x000fe400020006ff */
[----:B------:R-:W-:Y:S01]  /*4190*/  ISETP.LT.OR P0, PT, R28, 0x9, !P0 ;  /* 0x000000091c00780c */ /* 0x000fe20004701670 */
[----:B------:R-:W-:Y:S02]  /*41a0*/  IMAD.X R24, RZ, RZ, R25, P2 ;  /* 0x000000ffff187224 */ /* 0x000fe400010e0619 */
[----:B--2---:R-:W-:Y:S01]  /*41b0*/  HADD2.F32 R33, -RZ, R0.H0_H0 ;  /* 0x20000000ff217230 */ /* 0x004fe20000004100 */
[----:B------:R-:W-:Y:S01]  /*41c0*/  PRMT R0, RZ, 0x7610, R0 ;  /* 0x00007610ff007816 */ /* 0x000fe20000000000 */
[----:B------:R-:W-:-:S02]  /*41d0*/  IMAD R24, R24, UR4, RZ ;  /* 0x0000000418187c24 */ /* 0x000fc4000f8e02ff */
[----:B------:R-:W-:-:S04]  /*41e0*/  IMAD.WIDE.U32 R30, R35, UR4, R30 ;  /* 0x00000004231e7c25 */ /* 0x000fc8000f8e001e */
[----:B------:R-:W-:Y:S01]  /*41f0*/  FMUL R33, R33, R8 ;  /* 0x0000000821217220 */ /* 0x000fe20000400000 */
[----:B------:R-:W-:-:S03]  /*4200*/  IMAD R35, R35, UR5, R24 ;  /* 0x0000000523237c24 */ /* 0x000fc6000f8e0218 */
[----:B------:R-:W-:Y:S01]  /*4210*/  FFMA R33, R178, R9, R33 ;  /* 0x00000009b2217223 */ /* 0x000fe20000000021 */
[----:B------:R-:W-:-:S04]  /*4220*/  IADD3 R24, P2, R30, UR16, RZ ;  /* 0x000000101e187c10 */ /* 0x000fc8000ff5e0ff */
[----:B------:R-:W-:Y:S02]  /*4230*/  F2FP.SATFINITE.E4M3.F32.PACK_AB_MERGE_C R33, RZ, R33, RZ ;  /* 0x00000021ff21723e */ /* 0x000fe400048070ff */
[----:B------:R-:W-:-:S03]  /*4240*/  IADD3.X R25, R31, UR17, R35, P2, !PT ;  /* 0x000000111f197c10 */ /* 0x000fc600097fe423 */
[----:B------:R2:W-:Y:S01]  /*4250*/  @!P3 STG.E.U8 desc[UR20][R4.64+0x1], R33 ;  /* 0x000001210400b986 */ /* 0x0005e2000c101114 */
[----:B------:R-:W-:Y:S05]  /*4260*/  @P0 BRA `(.L_x_46) ;  /* 0x0000000000040947 */ /* 0x000fea0003800000 */
[----:B------:R4:W5:Y:S02]  /*4270*/  LDG.E.U8 R0, desc[UR20][R24.64] ;  /* 0x0000001418007981 */ /* 0x000964000c1e1100 */
.L_x_46:
[----:B------:R-:W-:Y:S05]  /*4280*/  BSYNC B1 ;  /* 0x0000000000017941 */ /* 0x000fea0003800000 */
.L_x_45:
[----:B-----5:R-:W-:Y:S01]  /*4290*/  LOP3.LUT R0, R0, 0xff, RZ, 0xc0, !PT ;  /* 0x000000ff00007812 */ /* 0x020fe200078ec0ff */
[----:B------:R-:W-:Y:S01]  /*42a0*/  BSSY B1, `(.L_x_47) ;  /* 0x000000b000017945 */ /* 0x000fe20003800000 */
[----:B------:R-:W-:Y:S02]  /*42b0*/  ISETP.LT.OR P1, PT, R28, 0x9, !P1 ;  /* 0x000000091c00780c */ /* 0x000fe40004f21670 */
[----:B------:R-:W-:-:S05]  /*42c0*/  F2FP.F16.E4M3.UNPACK_B R0, R0 ;  /* 0x00000000ff00723e */ /* 0x000fca00020006ff */
[----:B------:R-:W-:-:S05]  /*42d0*/  HADD2.F32 R31, -RZ, R0.H0_H0 ;  /* 0x20000000ff1f7230 */ /* 0x000fca0000004100 */
[----:B------:R-:W-:-:S04]  /*42e0*/  FMUL R0, R31, R8 ;  /* 0x000000081f007220 */ /* 0x000fc80000400000 */
[----:B------:R-:W-:-:S05]  /*42f0*/  FFMA R0, R173, R9, R0 ;  /* 0x00000009ad007223 */ /* 0x000fca0000000000 */
[----:B------:R-:W-:Y:S02]  /*4300*/  F2FP.SATFINITE.E4M3.F32.PACK_AB_MERGE_C R31, RZ, R0, RZ ;  /* 0x00000000ff1f723e */ /* 0x000fe400048070ff */
[----:B------:R-:W-:-:S03]  /*4310*/  PRMT R0, RZ, 0x7610, R0 ;  /* 0x00007610ff007816 */ /* 0x000fc60000000000 */
[----:B------:R0:W-:Y:S01]  /*4320*/  @!P0 STG.E.U8 desc[UR20][R14.64], R31 ;  /* 0x0000001f0e008986 */ /* 0x0001e2000c101114 */
[----:B------:R-:W-:Y:S05]  /*4330*/  @P1 BRA `(.L_x_48) ;  /* 0x0000000000041947 */ /* 0x000fea0003800000 */
[----:B------:R0:W5:Y:S02]  /*4340*/  LDG.E.U8 R0, desc[UR20][R24.64+0x1] ;  /* 0x0000011418007981 */ /* 0x000164000c1e1100 */
.L_x_48:
[----:B------:R-:W-:Y:S05]  /*4350*/  BSYNC B1 ;  /* 0x0000000000017941 */ /* 0x000fea0003800000 */
.L_x_47:
[----:B-----5:R-:W-:Y:S01]  /*4360*/  LOP3.LUT R0, R0, 0xff, RZ, 0xc0, !PT ;  /* 0x000000ff00007812 */ /* 0x020fe200078ec0ff */
[----:B------:R-:W-:Y:S01]  /*4370*/  BSSY B1, `(.L_x_49) ;  /* 0x000000c000017945 */ /* 0x000fe20003800000 */
[----:B------:R-:W-:Y:S02]  /*4380*/  ISETP.GE.AND P0, PT, R29, 0x9, PT ;  /* 0x000000091d00780c */ /* 0x000fe40003f06270 */
[----:B------:R-:W-:Y:S02]  /*4390*/  F2FP.F16.E4M3.UNPACK_B R0, R0 ;  /* 0x00000000ff00723e */ /* 0x000fe400020006ff */
[----:B------:R-:W-:-:S03]  /*43a0*/  ISETP.LT.OR P2, PT, R28, 0x1, !P0 ;  /* 0x000000011c00780c */ /* 0x000fc60004741670 */
[----:B0-----:R-:W-:Y:S01]  /*43b0*/  HADD2.F32 R31, -RZ, R0.H0_H0 ;  /* 0x20000000ff1f7230 */ /* 0x001fe20000004100 */
[----:B------:R-:W-:-:S04]  /*43c0*/  PRMT R0, RZ, 0x7610, R0 ;  /* 0x00007610ff007816 */ /* 0x000fc80000000000 */
[----:B------:R-:W-:-:S04]  /*43d0*/  FMUL R31, R31, R8 ;  /* 0x000000081f1f7220 */ /* 0x000fc80000400000 */
[----:B------:R-:W-:-:S05]  /*43e0*/  FFMA R31, R176, R9, R31 ;  /* 0x00000009b01f7223 */ /* 0x000fca000000001f */
[----:B------:R-:W-:-:S05]  /*43f0*/  F2FP.SATFINITE.E4M3.F32.PACK_AB_MERGE_C R31, RZ, R31, RZ ;  /* 0x0000001fff1f723e */ /* 0x000fca00048070ff */
[----:B------:R0:W-:Y:S01]  /*4400*/  @!P1 STG.E.U8 desc[UR20][R14.64+0x1], R31 ;  /* 0x0000011f0e009986 */ /* 0x0001e2000c101114 */
[----:B------:R-:W-:Y:S05]  /*4410*/  @P2 BRA `(.L_x_50) ;  /* 0x0000000000042947 */ /* 0x000fea0003800000 */
[----:B------:R0:W5:Y:S02]  /*4420*/  LDG.E.U8 R0, desc[UR20][R26.64+0x8] ;  /* 0x000008141a007981 */ /* 0x000164000c1e1100 */
.L_x_50:
[----:B------:R-:W-:Y:S05]  /*4430*/  BSYNC B1 ;  /* 0x0000000000017941 */ /* 0x000fea0003800000 */
.L_x_49:
[----:B-----5:R-:W-:Y:S01]  /*4440*/  LOP3.LUT R0, R0, 0xff, RZ, 0xc0, !PT ;  /* 0x000000ff00007812 */ /* 0x020fe200078ec0ff */
[----:B------:R-:W-:Y:S01]  /*4450*/  BSSY B1, `(.L_x_51) ;  /* 0x000000c000017945 */ /* 0x000fe20003800000 */
[----:B------:R-:W-:Y:S02]  /*4460*/  ISETP.GE.AND P1, PT, R29, 0xa, PT ;  /* 0x0000000a1d00780c */ /* 0x000fe40003f26270 */
[----:B------:R-:W-:Y:S02]  /*4470*/  F2FP.F16.E4M3.UNPACK_B R0, R0 ;  /* 0x00000000ff00723e */ /* 0x000fe400020006ff */
[----:B------:R-:W-:-:S03]  /*4480*/  ISETP.LT.OR P3, PT, R28, 0x1, !P1 ;  /* 0x000000011c00780c */ /* 0x000fc60004f61670 */
[----:B0-----:R-:W-:-:S05]  /*4490*/  HADD2.F32 R31, -RZ, R0.H0_H0 ;  /* 0x20000000ff1f7230 */ /* 0x001fca0000004100 */
[----:B------:R-:W-:-:S04]  /*44a0*/  FMUL R0, R31, R8 ;  /* 0x000000081f007220 */ /* 0x000fc80000400000 */
[----:B------:R-:W-:-:S05]  /*44b0*/  FFMA R0, R171, R9, R0 ;  /* 0x00000009ab007223 */ /* 0x000fca0000000000 */
[----:B------:R-:W-:Y:S02]  /*44c0*/  F2FP.SATFINITE.E4M3.F32.PACK_AB_MERGE_C R31, RZ, R0, RZ ;  /* 0x00000000ff1f723e */ /* 0x000fe400048070ff */
[----:B------:R-:W-:-:S03]  /*44d0*/  PRMT R0, RZ, 0x7610, R0 ;  /* 0x00007610ff007816 */ /* 0x000fc60000000000 */
[----:B------:R0:W-:Y:S01]  /*44e0*/  @!P2 STG.E.U8 desc[UR20][R4.64+0x8], R31 ;  /* 0x0000081f0400a986 */ /* 0x0001e2000c101114 */
[----:B------:R-:W-:Y:S05]  /*44f0*/  @P3 BRA `(.L_x_52) ;  /* 0x0000000000043947 */ /* 0x000fea0003800000 */
[----:B------:R0:W5:Y:S02]  /*4500*/  LDG.E.U8 R0, desc[UR20][R26.64+0x9] ;  /* 0x000009141a007981 */ /* 0x000164000c1e1100 */
.L_x_52:
[----:B------:R-:W-:Y:S05]  /*4510*/  BSYNC B1 ;  /* 0x0000000000017941 */ /* 0x000fea0003800000 */
.L_x_51:
[----:B-----5:R-:W-:Y:S01]  /*4520*/  LOP3.LUT R0, R0, 0xff, RZ, 0xc0, !PT ;  /* 0x000000ff00007812 */ /* 0x020fe200078ec0ff */
[----:B------:R-:W-:Y:S01]  /*4530*/  BSSY B1, `(.L_x_53) ;  /* 0x000000b000017945 */ /* 0x000fe20003800000 */
[----:B------:R-:W-:Y:S02]  /*4540*/  ISETP.LT.OR P0, PT, R28, 0x9, !P0 ;  /* 0x000000091c00780c */ /* 0x000fe40004701670 */
[----:B------:R-:W-:-:S05]  /*4550*/  F2FP.F16.E4M3.UNPACK_B R0, R0 ;  /* 0x00000000ff00723e */ /* 0x000fca00020006ff */
        /* <DEDUP_REMOVED lines=8> */
.L_x_54:
[----:B------:R-:W-:Y:S05]  /*45e0*/  BSYNC B1 ;  /* 0x0000000000017941 */ /* 0x000fea0003800000 */
.L_x_53:
[----:B-----5:R-:W-:Y:S01]  /*45f0*/  LOP3.LUT R0, R0, 0xff, RZ, 0xc0, !PT ;  /* 0x000000ff00007812 */ /* 0x020fe200078ec0ff */
[----:B------:R-:W-:Y:S01]  /*4600*/  BSSY B1, `(.L_x_55) ;  /* 0x000000b000017945 */ /* 0x000fe20003800000 */
[----:B------:R-:W-:Y:S02]  /*4610*/  ISETP.LT.OR P1, PT, R28, 0x9, !P1 ;  /* 0x000000091c00780c */ /* 0x000fe40004f21670 */
[----:B------:R-:W-:-:S05]  /*4620*/  F2FP.F16.E4M3.UNPACK_B R0, R0 ;  /* 0x00000000ff00723e */ /* 0x000fca00020006ff */
        /* <DEDUP_REMOVED lines=8> */
.L_x_56:
[----:B------:R-:W-:Y:S05]  /*46b0*/  BSYNC B1 ;  /* 0x0000000000017941 */ /* 0x000fea0003800000 */
.L_x_55:
        /* <DEDUP_REMOVED lines=13> */
.L_x_58:
[----:B------:R-:W-:Y:S05]  /*4790*/  BSYNC B1 ;  /* 0x0000000000017941 */ /* 0x000fea0003800000 */
.L_x_57:
        /* <DEDUP_REMOVED lines=13> */
.L_x_60:
[----:B------:R-:W-:Y:S05]  /*4870*/  BSYNC B1 ;  /* 0x0000000000017941 */ /* 0x000fea0003800000 */
.L_x_59:
        /* <DEDUP_REMOVED lines=12> */
.L_x_62:
[----:B------:R-:W-:Y:S05]  /*4940*/  BSYNC B1 ;  /* 0x0000000000017941 */ /* 0x000fea0003800000 */
.L_x_61:
        /* <DEDUP_REMOVED lines=12> */
.L_x_64:
[----:B------:R-:W-:Y:S05]  /*4a10*/  BSYNC B1 ;  /* 0x0000000000017941 */ /* 0x000fea0003800000 */
.L_x_63:
        /* <DEDUP_REMOVED lines=13> */
.L_x_66:
[----:B------:R-:W-:Y:S05]  /*4af0*/  BSYNC B1 ;  /* 0x0000000000017941 */ /* 0x000fea0003800000 */
.L_x_65:
        /* <DEDUP_REMOVED lines=13> */
.L_x_68:
[----:B------:R-:W-:Y:S05]  /*4bd0*/  BSYNC B1 ;  /* 0x0000000000017941 */ /* 0x000fea0003800000 */
.L_x_67:
        /* <DEDUP_REMOVED lines=12> */
.L_x_70:
[----:B------:R-:W-:Y:S05]  /*4ca0*/  BSYNC B1 ;  /* 0x0000000000017941 */ /* 0x000fea0003800000 */
.L_x_69:
        /* <DEDUP_REMOVED lines=12> */
.L_x_72:
[----:B------:R-:W-:Y:S05]  /*4d70*/  BSYNC B1 ;  /* 0x0000000000017941 */ /* 0x000fea0003800000 */
.L_x_71:
        /* <DEDUP_REMOVED lines=13> */
.L_x_74:
[----:B------:R-:W-:Y:S05]  /*4e50*/  BSYNC B1 ;  /* 0x0000000000017941 */ /* 0x000fea0003800000 */
.L_x_73:
        /* <DEDUP_REMOVED lines=13> */
.L_x_76:
[----:B------:R-:W-:Y:S05]  /*4f30*/  BSYNC B1 ;  /* 0x0000000000017941 */ /* 0x000fea0003800000 */
.L_x_75:
        /* <DEDUP_REMOVED lines=12> */
.L_x_78:
[----:B------:R-:W-:Y:S05]  /*5000*/  BSYNC B1 ;  /* 0x0000000000017941 */ /* 0x000fea0003800000 */
.L_x_77:
        /* <DEDUP_REMOVED lines=12> */
.L_x_80:
[----:B------:R-:W-:Y:S05]  /*50d0*/  BSYNC B1 ;  /* 0x0000000000017941 */ /* 0x000fea0003800000 */
.L_x_79:
        /* <DEDUP_REMOVED lines=13> */
.L_x_82:
[----:B------:R-:W-:Y:S05]  /*51b0*/  BSYNC B1 ;  /* 0x0000000000017941 */ /* 0x000fea0003800000 */
.L_x_81:
        /* <DEDUP_REMOVED lines=13> */
.L_x_84:
[----:B------:R-:W-:Y:S05]  /*5290*/  BSYNC B1 ;  /* 0x0000000000017941 */ /* 0x000fea0003800000 */
.L_x_83:
        /* <DEDUP_REMOVED lines=12> */
.L_x_86:
[----:B------:R-:W-:Y:S05]  /*5360*/  BSYNC B1 ;  /* 0x0000000000017941 */ /* 0x000fea0003800000 */
.L_x_85:
        /* <DEDUP_REMOVED lines=12> */
.L_x_88:
[----:B------:R-:W-:Y:S05]  /*5430*/  BSYNC B1 ;  /* 0x0000000000017941 */ /* 0x000fea0003800000 */
.L_x_87:
        /* <DEDUP_REMOVED lines=13> */
.L_x_90:
[----:B------:R-:W-:Y:S05]  /*5510*/  BSYNC B1 ;  /* 0x0000000000017941 */ /* 0x000fea0003800000 */
.L_x_89:
        /* <DEDUP_REMOVED lines=13> */
.L_x_92:
[----:B------:R-:W-:Y:S05]  /*55f0*/  BSYNC B1 ;  /* 0x0000000000017941 */ /* 0x000fea0003800000 */
.L_x_91:
        /* <DEDUP_REMOVED lines=12> */
.L_x_94:
[----:B------:R-:W-:Y:S05]  /*56c0*/  BSYNC B1 ;  /* 0x0000000000017941 */ /* 0x000fea0003800000 */
.L_x_93:
        /* <DEDUP_REMOVED lines=12> */
.L_x_96:
[----:B------:R-:W-:Y:S05]  /*5790*/  BSYNC B1 ;  /* 0x0000000000017941 */ /* 0x000fea0003800000 */
.L_x_95:
        /* <DEDUP_REMOVED lines=13> */
.L_x_98:
[----:B------:R-:W-:Y:S05]  /*5870*/  BSYNC B1 ;  /* 0x0000000000017941 */ /* 0x000fea0003800000 */
.L_x_97:
        /* <DEDUP_REMOVED lines=13> */
.L_x_100:
[----:B------:R-:W-:Y:S05]  /*5950*/  BSYNC B1 ;  /* 0x0000000000017941 */ /* 0x000fea0003800000 */
.L_x_99:
        /* <DEDUP_REMOVED lines=12> */
.L_x_102:
[----:B------:R-:W-:Y:S05]  /*5a20*/  BSYNC B1 ;  /* 0x0000000000017941 */ /* 0x000fea0003800000 */
.L_x_101:
        /* <DEDUP_REMOVED lines=12> */
.L_x_104:
[----:B------:R-:W-:Y:S05]  /*5af0*/  BSYNC B1 ;  /* 0x0000000000017941 */ /* 0x000fea0003800000 */
.L_x_103:
        /* <DEDUP_REMOVED lines=13> */
.L_x_106:
[----:B------:R-:W-:Y:S05]  /*5bd0*/  BSYNC B1 ;  /* 0x0000000000017941 */ /* 0x000fea0003800000 */
.L_x_105:
        /* <DEDUP_REMOVED lines=13> */
.L_x_108:
[----:B------:R-:W-:Y:S05]  /*5cb0*/  BSYNC B1 ;  /* 0x0000000000017941 */ /* 0x000fea0003800000 */
.L_x_107:
        /* <DEDUP_REMOVED lines=12> */
.L_x_110:
[----:B------:R-:W-:Y:S05]  /*5d80*/  BSYNC B1 ;  /* 0x0000000000017941 */ /* 0x000fea0003800000 */
.L_x_109:
        /* <DEDUP_REMOVED lines=12> */
.L_x_112:
[----:B------:R-:W-:Y:S05]  /*5e50*/  BSYNC B1 ;  /* 0x0000000000017941 */ /* 0x000fea0003800000 */
.L_x_111:
        /* <DEDUP_REMOVED lines=13> */
.L_x_114:
[----:B------:R-:W-:Y:S05]  /*5f30*/  BSYNC B1 ;  /* 0x0000000000017941 */ /* 0x000fea0003800000 */
.L_x_113:
        /* <DEDUP_REMOVED lines=13> */
.L_x_116:
[----:B------:R-:W-:Y:S05]  /*6010*/  BSYNC B1 ;  /* 0x0000000000017941 */ /* 0x000fea0003800000 */
.L_x_115:
        /* <DEDUP_REMOVED lines=12> */
.L_x_118:
[----:B------:R-:W-:Y:S05]  /*60e0*/  BSYNC B1 ;  /* 0x0000000000017941 */ /* 0x000fea0003800000 */
.L_x_117:
        /* <DEDUP_REMOVED lines=12> */
.L_x_120:
[----:B------:R-:W-:Y:S05]  /*61b0*/  BSYNC B1 ;  /* 0x0000000000017941 */ /* 0x000fea0003800000 */
.L_x_119:
        /* <DEDUP_REMOVED lines=13> */
.L_x_122:
[----:B------:R-:W-:Y:S05]  /*6290*/  BSYNC B1 ;  /* 0x0000000000017941 */ /* 0x000fea0003800000 */
.L_x_121:
        /* <DEDUP_REMOVED lines=13> */
.L_x_124:
[----:B------:R-:W-:Y:S05]  /*6370*/  BSYNC B1 ;  /* 0x0000000000017941 */ /* 0x000fea0003800000 */
.L_x_123:
        /* <DEDUP_REMOVED lines=12> */
.L_x_126:
[----:B------:R-:W-:Y:S05]  /*6440*/  BSYNC B1 ;  /* 0x0000000000017941 */ /* 0x000fea0003800000 */
.L_x_125:
        /* <DEDUP_REMOVED lines=12> */
.L_x_128:
[----:B------:R-:W-:Y:S05]  /*6510*/  BSYNC B1 ;  /* 0x0000000000017941 */ /* 0x000fea0003800000 */
.L_x_127:
        /* <DEDUP_REMOVED lines=13> */
.L_x_130:
[----:B------:R-:W-:Y:S05]  /*65f0*/  BSYNC B1 ;  /* 0x0000000000017941 */ /* 0x000fea0003800000 */
.L_x_129:
        /* <DEDUP_REMOVED lines=13> */
.L_x_132:
[----:B------:R-:W-:Y:S05]  /*66d0*/  BSYNC B1 ;  /* 0x0000000000017941 */ /* 0x000fea0003800000 */
.L_x_131:
        /* <DEDUP_REMOVED lines=12> */
.L_x_134:
[----:B------:R-:W-:Y:S05]  /*67a0*/  BSYNC B1 ;  /* 0x0000000000017941 */ /* 0x000fea0003800000 */
.L_x_133:
        /* <DEDUP_REMOVED lines=12> */
.L_x_136:
[----:B------:R-:W-:Y:S05]  /*6870*/  BSYNC B1 ;  /* 0x0000000000017941 */ /* 0x000fea0003800000 */
.L_x_135:
        /* <DEDUP_REMOVED lines=13> */
.L_x_138:
[----:B------:R-:W-:Y:S05]  /*6950*/  BSYNC B1 ;  /* 0x0000000000017941 */ /* 0x000fea0003800000 */
.L_x_137:
        /* <DEDUP_REMOVED lines=13> */
.L_x_140:
[----:B------:R-:W-:Y:S05]  /*6a30*/  BSYNC B1 ;  /* 0x0000000000017941 */ /* 0x000fea0003800000 */
.L_x_139:
        /* <DEDUP_REMOVED lines=12> */
.L_x_142:
[----:B------:R-:W-:Y:S05]  /*6b00*/  BSYNC B1 ;  /* 0x0000000000017941 */ /* 0x000fea0003800000 */
.L_x_141:
        /* <DEDUP_REMOVED lines=12> */
.L_x_144:
[----:B------:R-:W-:Y:S05]  /*6bd0*/  BSYNC B1 ;  /* 0x0000000000017941 */ /* 0x000fea0003800000 */
.L_x_143:
        /* <DEDUP_REMOVED lines=13> */
.L_x_146:
[----:B------:R-:W-:Y:S05]  /*6cb0*/  BSYNC B1 ;  /* 0x0000000000017941 */ /* 0x000fea0003800000 */
.L_x_145:
        /* <DEDUP_REMOVED lines=13> */
.L_x_148:
[----:B------:R-:W-:Y:S05]  /*6d90*/  BSYNC B1 ;  /* 0x0000000000017941 */ /* 0x000fea0003800000 */
.L_x_147:
        /* <DEDUP_REMOVED lines=12> */
.L_x_150:
[----:B------:R-:W-:Y:S05]  /*6e60*/  BSYNC B1 ;  /* 0x0000000000017941 */ /* 0x000fea0003800000 */
.L_x_149:
        /* <DEDUP_REMOVED lines=12> */
.L_x_152:
[----:B------:R-:W-:Y:S05]  /*6f30*/  BSYNC B1 ;  /* 0x0000000000017941 */ /* 0x000fea0003800000 */
.L_x_151:
        /* <DEDUP_REMOVED lines=13> */
.L_x_154:
[----:B------:R-:W-:Y:S05]  /*7010*/  BSYNC B1 ;  /* 0x0000000000017941 */ /* 0x000fea0003800000 */
.L_x_153:
        /* <DEDUP_REMOVED lines=13> */
.L_x_156:
[----:B------:R-:W-:Y:S05]  /*70f0*/  BSYNC B1 ;  /* 0x0000000000017941 */ /* 0x000fea0003800000 */
.L_x_155:
        /* <DEDUP_REMOVED lines=12> */
.L_x_158:
[----:B------:R-:W-:Y:S05]  /*71c0*/  BSYNC B1 ;  /* 0x0000000000017941 */ /* 0x000fea0003800000 */
.L_x_157:
        /* <DEDUP_REMOVED lines=12> */
.L_x_160:
[----:B------:R-:W-:Y:S05]  /*7290*/  BSYNC B1 ;  /* 0x0000000000017941 */ /* 0x000fea0003800000 */
.L_x_159:
        /* <DEDUP_REMOVED lines=13> */
.L_x_162:
[----:B------:R-:W-:Y:S05]  /*7370*/  BSYNC B1 ;  /* 0x0000000000017941 */ /* 0x000fea0003800000 */
.L_x_161:
        /* <DEDUP_REMOVED lines=13> */
.L_x_164:
[----:B------:R-:W-:Y:S05]  /*7450*/  BSYNC B1 ;  /* 0x0000000000017941 */ /* 0x000fea0003800000 */
.L_x_163:
        /* <DEDUP_REMOVED lines=12> */
.L_x_166:
[----:B------:R-:W-:Y:S05]  /*7520*/  BSYNC B1 ;  /* 0x0000000000017941 */ /* 0x000fea0003800000 */
.L_x_165:
        /* <DEDUP_REMOVED lines=12> */
.L_x_168:
[----:B------:R-:W-:Y:S05]  /*75f0*/  BSYNC B1 ;  /* 0x0000000000017941 */ /* 0x000fea0003800000 */
.L_x_167:
        /* <DEDUP_REMOVED lines=13> */
.L_x_170:
[----:B------:R-:W-:Y:S05]  /*76d0*/  BSYNC B1 ;  /* 0x0000000000017941 */ /* 0x000fea0003800000 */
.L_x_169:
        /* <DEDUP_REMOVED lines=13> */
.L_x_172:
[----:B------:R-:W-:Y:S05]  /*77b0*/  BSYNC B1 ;  /* 0x0000000000017941 */ /* 0x000fea0003800000 */
.L_x_171:
        /* <DEDUP_REMOVED lines=12> */
.L_x_174:
[----:B------:R-:W-:Y:S05]  /*7880*/  BSYNC B1 ;  /* 0x0000000000017941 */ /* 0x000fea0003800000 */
.L_x_173:
        /* <DEDUP_REMOVED lines=12> */
.L_x_176:
[----:B------:R-:W-:Y:S05]  /*7950*/  BSYNC B1 ;  /* 0x0000000000017941 */ /* 0x000fea0003800000 */
.L_x_175:
        /* <DEDUP_REMOVED lines=13> */
.L_x_178:
[----:B------:R-:W-:Y:S05]  /*7a30*/  BSYNC B1 ;  /* 0x0000000000017941 */ /* 0x000fea0003800000 */
.L_x_177:
        /* <DEDUP_REMOVED lines=13> */
.L_x_180:
[----:B------:R-:W-:Y:S05]  /*7b10*/  BSYNC B1 ;  /* 0x0000000000017941 */ /* 0x000fea0003800000 */
.L_x_179:
        /* <DEDUP_REMOVED lines=12> */
.L_x_182:
[----:B------:R-:W-:Y:S05]  /*7be0*/  BSYNC B1 ;  /* 0x0000000000017941 */ /* 0x000fea0003800000 */
.L_x_181:
        /* <DEDUP_REMOVED lines=12> */
.L_x_184:
[----:B------:R-:W-:Y:S05]  /*7cb0*/  BSYNC B1 ;  /* 0x0000000000017941 */ /* 0x000fea0003800000 */
.L_x_183:
        /* <DEDUP_REMOVED lines=13> */
.L_x_186:
[----:B------:R-:W-:Y:S05]  /*7d90*/  BSYNC B1 ;  /* 0x0000000000017941 */ /* 0x000fea0003800000 */
.L_x_185:
        /* <DEDUP_REMOVED lines=13> */
.L_x_188:
[----:B------:R-:W-:Y:S05]  /*7e70*/  BSYNC B1 ;  /* 0x0000000000017941 */ /* 0x000fea0003800000 */
.L_x_187:
        /* <DEDUP_REMOVED lines=12> */
.L_x_190:
[----:B------:R-:W-:Y:S05]  /*7f40*/  BSYNC B1 ;  /* 0x0000000000017941 */ /* 0x000fea0003800000 */
.L_x_189:
        /* <DEDUP_REMOVED lines=12> */
.L_x_192:
[----:B------:R-:W-:Y:S05]  /*8010*/  BSYNC B1 ;  /* 0x0000000000017941 */ /* 0x000fea0003800000 */
.L_x_191:
        /* <DEDUP_REMOVED lines=13> */
.L_x_194:
[----:B------:R-:W-:Y:S05]  /*80f0*/  BSYNC B1 ;  /* 0x0000000000017941 */ /* 0x000fea0003800000 */
.L_x_193:
        /* <DEDUP_REMOVED lines=13> */
.L_x_196:
[----:B------:R-:W-:Y:S05]  /*81d0*/  BSYNC B1 ;  /* 0x0000000000017941 */ /* 0x000fea0003800000 */
.L_x_195:
        /* <DEDUP_REMOVED lines=12> */
.L_x_198:
[----:B------:R-:W-:Y:S05]  /*82a0*/  BSYNC B1 ;  /* 0x0000000000017941 */ /* 0x000fea0003800000 */
.L_x_197:
[----:B-----5:R-:W-:Y:S01]  /*82b0*/  LOP3.LUT R0, R0, 0xff, RZ, 0xc0, !PT ;  /* 0x000000ff00007812 */ /* 0x020fe200078ec0ff */
[----:B------:R-:W-:Y:S01]  /*82c0*/  BSSY B1, `(.L_x_199) ;  /* 0x000000b000017945 */ /* 0x000fe20003800000 */
[----:B------:R-:W-:Y:S02]  /*82d0*/  ISETP.LT.OR P1, PT, R28, 0x9, !P1 ;  /* 0x000000091c00780c */ /* 0x000fe40004f21670 */
[----:B------:R-:W-:-:S05]  /*82e0*/  F2FP.F16.E4M3.UNPACK_B R0, R0 ;  /* 0x00000000ff00723e */ /* 0x000fca00020006ff */
[----:B0-2---:R-:W-:-:S05]  /*82f0*/  HADD2.F32 R5, -RZ, R0.H0_H0 ;  /* 0x20000000ff057230 */ /* 0x005fca0000004100 */
[----:B------:R-:W-:-:S04]  /*8300*/  FMUL R0, R5, R8 ;  /* 0x0000000805007220 */ /* 0x000fc80000400000 */
[----:B------:R-:W-:-:S05]  /*8310*/  FFMA R0, R19, R9, R0 ;  /* 0x0000000913007223 */ /* 0x000fca0000000000 */
[----:B------:R-:W-:Y:S02]  /*8320*/  F2FP.SATFINITE.E4M3.F32.PACK_AB_MERGE_C R5, RZ, R0, RZ ;  /* 0x00000000ff05723e */ /* 0x000fe400048070ff */
[----:B------:R-:W-:-:S03]  /*8330*/  PRMT R0, RZ, 0x7610, R0 ;  /* 0x00007610ff007816 */ /* 0x000fc60000000000 */
[----:B------:R0:W-:Y:S01]  /*8340*/  @!P0 STG.E.U8 desc[UR20][R14.64+0x98], R5 ;  /* 0x000098050e008986 */ /* 0x0001e2000c101114 */
[----:B------:R-:W-:Y:S05]  /*8350*/  @P1 BRA `(.L_x_200) ;  /* 0x0000000000041947 */ /* 0x000fea0003800000 */
[----:B------:R2:W5:Y:S02]  /*8360*/  LDG.E.U8 R0, desc[UR20][R24.64+0x99] ;  /* 0x0000991418007981 */ /* 0x000564000c1e1100 */
.L_x_200:
[----:B------:R-:W-:Y:S05]  /*8370*/  BSYNC B1 ;  /* 0x0000000000017941 */ /* 0x000fea0003800000 */
.L_x_199:
[----:B------:R-:W-:Y:S05]  /*8380*/  @P1 BRA `(.L_x_201) ;  /* 0x0000001400c01947 */ /* 0x000fea0003800000 */
[----:B-----5:R-:W-:-:S04]  /*8390*/  LOP3.LUT R0, R0, 0xff, RZ, 0xc0, !PT ;  /* 0x000000ff00007812 */ /* 0x020fc800078ec0ff */
[----:B------:R-:W-:-:S05]  /*83a0*/  F2FP.F16.E4M3.UNPACK_B R0, R0 ;  /* 0x00000000ff00723e */ /* 0x000fca00020006ff */
[----:B0-----:R-:W-:-:S05]  /*83b0*/  HADD2.F32 R5, -RZ, R0.H0_H0 ;  /* 0x20000000ff057230 */ /* 0x001fca0000004100 */
[----:B------:R-:W-:-:S04]  /*83c0*/  FMUL R5, R5, R8 ;  /* 0x0000000805057220 */ /* 0x000fc80000400000 */
[----:B------:R-:W-:-:S05]  /*83d0*/  FFMA R5, R22, R9, R5 ;  /* 0x0000000916057223 */ /* 0x000fca0000000005 */
[----:B------:R-:W-:-:S05]  /*83e0*/  F2FP.SATFINITE.E4M3.F32.PACK_AB_MERGE_C R5, RZ, R5, RZ ;  /* 0x00000005ff05723e */ /* 0x000fca00048070ff */
[----:B------:R0:W-:Y:S01]  /*83f0*/  STG.E.U8 desc[UR20][R14.64+0x99], R5 ;  /* 0x000099050e007986 */ /* 0x0001e2000c101114 */
[----:B------:R-:W-:Y:S05]  /*8400*/  BRA `(.L_x_201) ;  /* 0x0000001400a07947 */ /* 0x000fea0003800000 */
.L_x_40:
[----:B------:R-:W-:Y:S01]  /*8410*/  ISETP.GE.AND P2, PT, R29, 0x1, PT ;  /* 0x000000011d00780c */ /* 0x000fe20003f46270 */
[-C--:B--2---:R-:W-:Y:S01]  /*8420*/  FMUL R175, R175, R9.reuse ;  /* 0x00000009afaf7220 */ /* 0x084fe20000400000 */
[----:B------:R-:W-:Y:S01]  /*8430*/  ISETP.GE.AND P3, PT, R29, 0x2, PT ;  /* 0x000000021d00780c */ /* 0x000fe20003f66270 */
[-C--:B------:R-:W-:Y:S01]  /*8440*/  FMUL R178, R178, R9.reuse ;  /* 0x00000009b2b27220 */ /* 0x080fe20000400000 */
[C---:B------:R-:W-:Y:S01]  /*8450*/  ISETP.LT.OR P0, PT, R28.reuse, 0x1, !P2 ;  /* 0x000000011c00780c */ /* 0x040fe20005701670 */
[-C--:B------:R-:W-:Y:S01]  /*8460*/  FMUL R173, R173, R9.reuse ;  /* 0x00000009adad7220 */ /* 0x080fe20000400000 */
[----:B------:R-:W-:Y:S01]  /*8470*/  ISETP.LT.OR P4, PT, R28, 0x1, !P3 ;  /* 0x000000011c00780c */ /* 0x000fe20005f81670 */
[-C--:B------:R-:W-:Y:S01]  /*8480*/  FMUL R176, R176, R9.reuse ;  /* 0x00000009b0b07220 */ /* 0x080fe20000400000 */
[----:B------:R-:W-:Y:S01]  /*8490*/  ISETP.GE.AND P1, PT, R29, 0x9, PT ;  /* 0x000000091d00780c */ /* 0x000fe20003f26270 */
[-C--:B------:R-:W-:Y:S01]  /*84a0*/  FMUL R171, R171, R9.reuse ;  /* 0x00000009abab7220 */ /* 0x080fe20000400000 */
[----:B------:R-:W-:Y:S01]  /*84b0*/  ISETP.LT.OR P2, PT, R28, 0x9, !P2 ;  /* 0x000000091c00780c */ /* 0x000fe20005741670 */
[-C--:B------:R-:W-:Y:S01]  /*84c0*/  FMUL R174, R174, R9.reuse ;  /* 0x00000009aeae7220 */ /* 0x080fe20000400000 */
[----:B------:R-:W-:Y:S01]  /*84d0*/  ISETP.LT.OR P3, PT, R28, 0x9, !P3 ;  /* 0x000000091c00780c */ /* 0x000fe20005f61670 */
[----:B------:R-:W-:Y:S01]  /*84e0*/  FMUL R169, R169, R9 ;  /* 0x00000009a9a97220 */ /* 0x000fe20000400000 */
[----:B------:R-:W-:Y:S01]  /*84f0*/  F2FP.SATFINITE.E4M3.F32.PACK_AB_MERGE_C R175, RZ, R175, RZ ;  /* 0x000000afffaf723e */ /* 0x000fe200048070ff */
[-C--:B------:R-:W-:Y:S01]  /*8500*/  FMUL R172, R172, R9.reuse ;  /* 0x00000009acac7220 */ /* 0x080fe20000400000 */
[----:B------:R-:W-:Y:S01]  /*8510*/  ISETP.LT.OR P5, PT, R28, 0x1, !P1 ;  /* 0x000000011c00780c */ /* 0x000fe20004fa1670 */
[----:B------:R-:W-:Y:S01]  /*8520*/  FMUL R167, R167, R9 ;  /* 0x00000009a7a77220 */ /* 0x000fe20000400000 */
[----:B------:R-:W-:Y:S01]  /*8530*/  F2FP.SATFINITE.E4M3.F32.PACK_AB_MERGE_C R25, RZ, R178, RZ ;  /* 0x000000b2ff19723e */ /* 0x000fe200048070ff */
[----:B------:R-:W-:Y:S01]  /*8540*/  @!P0 STG.E.U8 desc[UR20][R4.64], R175 ;  /* 0x000000af04008986 */ /* 0x000fe2000c101114 */
[----:B------:R-:W-:Y:S01]  /*8550*/  F2FP.SATFINITE.E4M3.F32.PACK_AB_MERGE_C R173, RZ, R173, RZ ;  /* 0x000000adffad723e */ /* 0x000fe200048070ff */
[-C--:B------:R-:W-:Y:S01]  /*8560*/  FMUL R170, R170, R9.reuse ;  /* 0x00000009aaaa7220 */ /* 0x080fe20000400000 */
[----:B------:R-:W-:Y:S01]  /*8570*/  F2FP.SATFINITE.E4M3.F32.PACK_AB_MERGE_C R27, RZ, R176, RZ ;  /* 0x000000b0ff1b723e */ /* 0x000fe200048070ff */
[----:B------:R1:W-:Y:S01]  /*8580*/  @!P4 STG.E.U8 desc[UR20][R4.64+0x1], R25 ;  /* 0x000001190400c986 */ /* 0x0003e2000c101114 */
[----:B------:R-:W-:Y:S01]  /*8590*/  ISETP.GE.AND P0, PT, R29, 0xa, PT ;  /* 0x0000000a1d00780c */ /* 0x000fe20003f06270 */
[----:B------:R-:W-:Y:S01]  /*85a0*/  FMUL R165, R165, R9 ;  /* 0x00000009a5a57220 */ /* 0x000fe20000400000 */
[----:B------:R-:W-:Y:S01]  /*85b0*/  F2FP.SATFINITE.E4M3.F32.PACK_AB_MERGE_C R171, RZ, R171, RZ ;  /* 0x000000abffab723e */ /* 0x000fe200048070ff */
[----:B------:R-:W-:Y:S01]  /*85c0*/  @!P2 STG.E.U8 desc[UR20][R14.64], R173 ;  /* 0x000000ad0e00a986 */ /* 0x000fe2000c101114 */
[----:B------:R-:W-:Y:S01]  /*85d0*/  ISETP.LT.OR P6, PT, R28, 0x1, !P0 ;  /* 0x000000011c00780c */ /* 0x000fe200047c1670 */
[-C--:B------:R-:W-:Y:S01]  /*85e0*/  FMUL R168, R168, R9.reuse ;  /* 0x00000009a8a87220 */ /* 0x080fe20000400000 */
[C---:B------:R-:W-:Y:S01]  /*85f0*/  ISETP.GE.AND P2, PT, R29.reuse, 0x12, PT ;  /* 0x000000121d00780c */ /* 0x040fe20003f46270 */
[----:B------:R2:W-:Y:S01]  /*8600*/  @!P3 STG.E.U8 desc[UR20][R14.64+0x1], R27 ;  /* 0x0000011b0e00b986 */ /* 0x0005e2000c101114 */
[----:B------:R-:W-:Y:S01]  /*8610*/  ISETP.GE.AND P3, PT, R29, 0x11, PT ;  /* 0x000000111d00780c */ /* 0x000fe20003f66270 */
[-C--:B------:R-:W-:Y:S01]  /*8620*/  FMUL R163, R163, R9.reuse ;  /* 0x00000009a3a37220 */ /* 0x080fe20000400000 */
[C---:B------:R-:W-:Y:S01]  /*8630*/  ISETP.LT.OR P1, PT, R28.reuse, 0x9, !P1 ;  /* 0x000000091c00780c */ /* 0x040fe20004f21670 */
[----:B------:R-:W-:Y:S01]  /*8640*/  @!P5 STG.E.U8 desc[UR20][R4.64+0x8], R171 ;  /* 0x000008ab0400d986 */ /* 0x000fe2000c101114 */
[----:B------:R-:W-:Y:S01]  /*8650*/  ISETP.LT.OR P0, PT, R28, 0x9, !P0 ;  /* 0x000000091c00780c */ /* 0x000fe20004701670 */
[-C--:B------:R-:W-:Y:S01]  /*8660*/  FMUL R166, R166, R9.reuse ;  /* 0x00000009a6a67220 */ /* 0x080fe20000400000 */
[C---:B------:R-:W-:Y:S01]  /*8670*/  ISETP.LT.OR P4, PT, R28.reuse, 0x1, !P3 ;  /* 0x000000011c00780c */ /* 0x040fe20005f81670 */
[-C--:B------:R-:W-:Y:S01]  /*8680*/  FMUL R161, R161, R9.reuse ;  /* 0x00000009a1a17220 */ /* 0x080fe20000400000 */
[----:B------:R-:W-:Y:S01]  /*8690*/  ISETP.LT.OR P5, PT, R28, 0x1, !P2 ;  /* 0x000000011c00780c */ /* 0x000fe200057a1670 */
[-C--:B------:R-:W-:Y:S01]  /*86a0*/  FMUL R164, R164, R9.reuse ;  /* 0x00000009a4a47220 */ /* 0x080fe20000400000 */
[----:B------:R-:W-:Y:S01]  /*86b0*/  ISETP.LT.OR P3, PT, R28, 0x9, !P3 ;  /* 0x000000091c00780c */ /* 0x000fe20005f61670 */
[-C--:B------:R-:W-:Y:S01]  /*86c0*/  FMUL R156, R156, R9.reuse ;  /* 0x000000099c9c7220 */ /* 0x080fe20000400000 */
[----:B------:R-:W-:Y:S01]  /*86d0*/  F2FP.SATFINITE.E4M3.F32.PACK_AB_MERGE_C R31, RZ, R174, RZ ;  /* 0x000000aeff1f723e */ /* 0x000fe200048070ff */
[----:B------:R-:W-:Y:S01]  /*86e0*/  FMUL R159, R159, R9 ;  /* 0x000000099f9f7220 */ /* 0x000fe20000400000 */
[----:B------:R-:W-:Y:S01]  /*86f0*/  F2FP.SATFINITE.E4M3.F32.PACK_AB_MERGE_C R169, RZ, R169, RZ ;  /* 0x000000a9ffa9723e */ /* 0x000fe200048070ff */
[----:B------:R-:W-:Y:S01]  /*8700*/  FMUL R162, R162, R9 ;  /* 0x00000009a2a27220 */ /* 0x000fe20000400000 */
[----:B-1----:R-:W-:Y:S01]  /*8710*/  F2FP.SATFINITE.E4M3.F32.PACK_AB_MERGE_C R25, RZ, R172, RZ ;  /* 0x000000acff19723e */ /* 0x002fe200048070ff */
[----:B------:R-:W-:Y:S01]  /*8720*/  @!P6 STG.E.U8 desc[UR20][R4.64+0x9], R31 ;  /* 0x0000091f0400e986 */ /* 0x000fe2000c101114 */
[----:B------:R-:W-:Y:S01]  /*8730*/  F2FP.SATFINITE.E4M3.F32.PACK_AB_MERGE_C R167, RZ, R167, RZ ;  /* 0x000000a7ffa7723e */ /* 0x000fe200048070ff */
[----:B------:R-:W-:Y:S01]  /*8740*/  FMUL R155, R155, R9 ;  /* 0x000000099b9b7220 */ /* 0x000fe20000400000 */
[----:B--2---:R-:W-:Y:S01]  /*8750*/  F2FP.SATFINITE.E4M3.F32.PACK_AB_MERGE_C R27, RZ, R170, RZ ;  /* 0x000000aaff1b723e */ /* 0x004fe200048070ff */
[----:B------:R-:W-:Y:S01]  /*8760*/  @!P1 STG.E.U8 desc[UR20][R14.64+0x8], R169 ;  /* 0x000008a90e009986 */ /* 0x000fe2000c101114 */
[----:B------:R-:W-:Y:S01]  /*8770*/  F2FP.SATFINITE.E4M3.F32.PACK_AB_MERGE_C R165, RZ, R165, RZ ;  /* 0x000000a5ffa5723e */ /* 0x000fe200048070ff */
[-C--:B------:R-:W-:Y:S01]  /*8780*/  FMUL R157, R157, R9.reuse ;  /* 0x000000099d9d7220 */ /* 0x080fe20000400000 */
[C---:B------:R-:W-:Y:S01]  /*8790*/  ISETP.GE.AND P1, PT, R29.reuse, 0x1a, PT ;  /* 0x0000001a1d00780c */ /* 0x040fe20003f26270 */
[----:B------:R1:W-:Y:S01]  /*87a0*/  @!P0 STG.E.U8 desc[UR20][R14.64+0x9], R25 ;  /* 0x000009190e008986 */ /* 0x0003e2000c101114 */
[----:B------:R-:W-:Y:S01]  /*87b0*/  ISETP.GE.AND P0, PT, R29, 0x19, PT ;  /* 0x000000191d00780c */ /* 0x000fe20003f06270 */
[-C--:B------:R-:W-:Y:S01]  /*87c0*/  FMUL R160, R160, R9.reuse ;  /* 0x00000009a0a07220 */ /* 0x080fe20000400000 */
[C---:B------:R-:W-:Y:S01]  /*87d0*/  ISETP.LT.OR P2, PT, R28.reuse, 0x9, !P2 ;  /* 0x000000091c00780c */ /* 0x040fe20005741670 */
[----:B------:R-:W-:Y:S01]  /*87e0*/  @!P4 STG.E.U8 desc[UR20][R4.64+0x10], R167 ;  /* 0x000010a70400c986 */ /* 0x000fe2000c101114 */
[C---:B------:R-:W-:Y:S01]  /*87f0*/  ISETP.LT.OR P4, PT, R28.reuse, 0x1, !P1 ;  /* 0x000000011c00780c */ /* 0x040fe20004f81670 */
[----:B------:R-:W-:Y:S01]  /*8800*/  FMUL R153, R153, R9 ;  /* 0x0000000999997220 */ /* 0x000fe20000400000 */
[----:B------:R-:W-:Y:S01]  /*8810*/  ISETP.LT.OR P1, PT, R28, 0x9, !P1 ;  /* 0x000000091c00780c */ /* 0x000fe20004f21670 */
[----:B------:R2:W-:Y:S01]  /*8820*/  @!P5 STG.E.U8 desc[UR20][R4.64+0x11], R27 ;  /* 0x0000111b0400d986 */ /* 0x0005e2000c101114 */
[----:B------:R-:W-:Y:S01]  /*8830*/  F2FP.SATFINITE.E4M3.F32.PACK_AB_MERGE_C R163, RZ, R163, RZ ;  /* 0x000000a3ffa3723e */ /* 0x000fe200048070ff */
[----:B------:R-:W-:Y:S01]  /*8840*/  FMUL R158, R158, R9 ;  /* 0x000000099e9e7220 */ /* 0x000fe20000400000 */
[----:B------:R-:W-:Y:S01]  /*8850*/  F2FP.SATFINITE.E4M3.F32.PACK_AB_MERGE_C R161, RZ, R161, RZ ;  /* 0x000000a1ffa1723e */ /* 0x000fe200048070ff */
[----:B------:R-:W-:Y:S01]  /*8860*/  @!P3 STG.E.U8 desc[UR20][R14.64+0x10], R165 ;  /* 0x000010a50e00b986 */ /* 0x000fe2000c101114 */
[C---:B------:R-:W-:Y:S01]  /*8870*/  ISETP.LT.OR P3, PT, R28.reuse, 0x1, !P0 ;  /* 0x000000011c00780c */ /* 0x040fe20004761670 */
[-C--:B------:R-:W-:Y:S01]  /*8880*/  FMUL R143, R143, R9.reuse ;  /* 0x000000098f8f7220 */ /* 0x080fe20000400000 */
[----:B------:R-:W-:Y:S01]  /*8890*/  ISETP.LT.OR P0, PT, R28, 0x9, !P0 ;  /* 0x000000091c00780c */ /* 0x000fe20004701670 */
[-C--:B------:R-:W-:Y:S01]  /*88a0*/  FMUL R154, R154, R9.reuse ;  /* 0x000000099a9a7220 */ /* 0x080fe20000400000 */
[----:B-1----:R-:W-:Y:S01]  /*88b0*/  F2FP.SATFINITE.E4M3.F32.PACK_AB_MERGE_C R25, RZ, R168, RZ ;  /* 0x000000a8ff19723e */ /* 0x002fe200048070ff */
[-C--:B------:R-:W-:Y:S01]  /*88c0*/  FMUL R151, R151, R9.reuse ;  /* 0x0000000997977220 */ /* 0x080fe20000400000 */
[----:B------:R-:W-:Y:S01]  /*88d0*/  F2FP.SATFINITE.E4M3.F32.PACK_AB_MERGE_C R31, RZ, R164, RZ ;  /* 0x000000a4ff1f723e */ /* 0x000fe200048070ff */
[-C--:B------:R-:W-:Y:S01]  /*88e0*/  FMUL R152, R152, R9.reuse ;  /* 0x0000000998987220 */ /* 0x080fe20000400000 */
[----:B--2---:R-:W-:Y:S01]  /*88f0*/  F2FP.SATFINITE.E4M3.F32.PACK_AB_MERGE_C R27, RZ, R166, RZ ;  /* 0x000000a6ff1b723e */ /* 0x004fe200048070ff */
[----:B------:R1:W-:Y:S01]  /*8900*/  @!P2 STG.E.U8 desc[UR20][R14.64+0x11], R25 ;  /* 0x000011190e00a986 */ /* 0x0003e2000c101114 */
[----:B------:R-:W-:Y:S01]  /*8910*/  ISETP.GE.AND P2, PT, R29, 0x22, PT ;  /* 0x000000221d00780c */ /* 0x000fe20003f46270 */
[----:B------:R-:W-:Y:S01]  /*8920*/  FMUL R147, R147, R9 ;  /* 0x0000000993937220 */ /* 0x000fe20000400000 */
[----:B------:R-:W-:Y:S01]  /*8930*/  F2FP.SATFINITE.E4M3.F32.PACK_AB_MERGE_C R159, RZ, R159, RZ ;  /* 0x0000009fff9f723e */ /* 0x000fe200048070ff */
[----:B------:R-:W-:Y:S01]  /*8940*/  @!P3 STG.E.U8 desc[UR20][R4.64+0x18], R163 ;  /* 0x000018a30400b986 */ /* 0x000fe2000c101114 */
[----:B------:R-:W-:Y:S01]  /*8950*/  ISETP.LT.OR P3, PT, R28, 0x1, !P2 ;  /* 0x000000011c00780c */ /* 0x000fe20005761670 */
[----:B------:R-:W-:Y:S01]  /*8960*/  FMUL R150, R150, R9 ;  /* 0x0000000996967220 */ /* 0x000fe20000400000 */
[----:B------:R-:W-:Y:S01]  /*8970*/  ISETP.LT.OR P2, PT, R28, 0x9, !P2 ;  /* 0x000000091c00780c */ /* 0x000fe20005741670 */
[----:B------:R2:W-:Y:S01]  /*8980*/  @!P4 STG.E.U8 desc[UR20][R4.64+0x19], R27 ;  /* 0x0000191b0400c986 */ /* 0x0005e2000c101114 */
[----:B------:R-:W-:Y:S01]  /*8990*/  F2FP.SATFINITE.E4M3.F32.PACK_AB_MERGE_C R155, RZ, R155, RZ ;  /* 0x0000009bff9b723e */ /* 0x000fe200048070ff */
[----:B------:R-:W-:Y:S01]  /*89a0*/  FMUL R149, R149, R9 ;  /* 0x0000000995957220 */ /* 0x000fe20000400000 */
[----:B------:R-:W-:Y:S01]  /*89b0*/  F2FP.SATFINITE.E4M3.F32.PACK_AB_MERGE_C R157, RZ, R157, RZ ;  /* 0x0000009dff9d723e */ /* 0x000fe200048070ff */
[----:B------:R-:W-:Y:S01]  /*89c0*/  @!P0 STG.E.U8 desc[UR20][R14.64+0x18], R161 ;  /* 0x000018a10e008986 */ /* 0x000fe2000c101114 */
[----:B------:R-:W-:Y:S01]  /*89d0*/  ISETP.GE.AND P0, PT, R29, 0x21, PT ;  /* 0x000000211d00780c */ /* 0x000fe20003f06270 */
[-C--:B------:R-:W-:Y:S01]  /*89e0*/  FMUL R148, R148, R9.reuse ;  /* 0x0000000994947220 */ /* 0x080fe20000400000 */
[----:B-1----:R-:W-:Y:S01]  /*89f0*/  F2FP.SATFINITE.E4M3.F32.PACK_AB_MERGE_C R25, RZ, R156, RZ ;  /* 0x0000009cff19723e */ /* 0x002fe200048070ff */
[----:B------:R-:W-:Y:S01]  /*8a00*/  @!P1 STG.E.U8 desc[UR20][R14.64+0x19], R31 ;  /* 0x0000191f0e009986 */ /* 0x000fe2000c101114 */
[C---:B------:R-:W-:Y:S01]  /*8a10*/  ISETP.LT.OR P4, PT, R28.reuse, 0x1, !P0 ;  /* 0x000000011c00780c */ /* 0x040fe20004781670 */
[-C--:B------:R-:W-:Y:S01]  /*8a20*/  FMUL R145, R145, R9.reuse ;  /* 0x0000000991917220 */ /* 0x080fe20000400000 */
[----:B------:R-:W-:Y:S01]  /*8a30*/  ISETP.GE.AND P1, PT, R29, 0x29, PT ;  /* 0x000000291d00780c */ /* 0x000fe20003f26270 */
[----:B------:R1:W-:Y:S01]  /*8a40*/  @!P3 STG.E.U8 desc[UR20][R4.64+0x21], R25 ;  /* 0x000021190400b986 */ /* 0x0003e2000c101114 */
[----:B------:R-:W-:Y:S01]  /*8a50*/  ISETP.LT.OR P0, PT, R28, 0x9, !P0 ;  /* 0x000000091c00780c */ /* 0x000fe20004701670 */
[-C--:B------:R-:W-:Y:S01]  /*8a60*/  FMUL R146, R146, R9.reuse ;  /* 0x0000000992927220 */ /* 0x080fe20000400000 */
[----:B------:R-:W-:Y:S01]  /*8a70*/  ISETP.LT.OR P5, PT, R28, 0x1, !P1 ;  /* 0x000000011c00780c */ /* 0x000fe20004fa1670 */
[-C--:B------:R-:W-:Y:S01]  /*8a80*/  FMUL R144, R144, R9.reuse ;  /* 0x0000000990907220 */ /* 0x080fe20000400000 */
[----:B--2---:R-:W-:Y:S01]  /*8a90*/  F2FP.SATFINITE.E4M3.F32.PACK_AB_MERGE_C R27, RZ, R162, RZ ;  /* 0x000000a2ff1b723e */ /* 0x004fe200048070ff */
[-C--:B------:R-:W-:Y:S01]  /*8aa0*/  FMUL R141, R141, R9.reuse ;  /* 0x000000098d8d7220 */ /* 0x080fe20000400000 */
[----:B------:R-:W-:Y:S01]  /*8ab0*/  ISETP.GE.AND P3, PT, R29, 0x2a, PT ;  /* 0x0000002a1d00780c */ /* 0x000fe20003f66270 */
[-C--:B------:R-:W-:Y:S01]  /*8ac0*/  FMUL R136, R136, R9.reuse ;  /* 0x0000000988887220 */ /* 0x080fe20000400000 */
[C---:B------:R-:W-:Y:S01]  /*8ad0*/  ISETP.LT.OR P1, PT, R28.reuse, 0x9, !P1 ;  /* 0x000000091c00780c */ /* 0x040fe20004f21670 */
[----:B------:R-:W-:Y:S01]  /*8ae0*/  @!P4 STG.E.U8 desc[UR20][R4.64+0x20], R159 ;  /* 0x0000209f0400c986 */ /* 0x000fe2000c101114 */
[C---:B------:R-:W-:Y:S01]  /*8af0*/  ISETP.LT.OR P4, PT, R28.reuse, 0x1, !P3 ;  /* 0x000000011c00780c */ /* 0x040fe20005f81670 */
[-C--:B------:R-:W-:Y:S01]  /*8b00*/  FMUL R139, R139, R9.reuse ;  /* 0x000000098b8b7220 */ /* 0x080fe20000400000 */
[----:B------:R-:W-:Y:S01]  /*8b10*/  ISETP.LT.OR P3, PT, R28, 0x9, !P3 ;  /* 0x000000091c00780c */ /* 0x000fe20005f61670 */
[----:B------:R2:W-:Y:S01]  /*8b20*/  @!P2 STG.E.U8 desc[UR20][R14.64+0x21], R27 ;  /* 0x0000211b0e00a986 */ /* 0x0005e2000c101114 */
[----:B------:R-:W-:Y:S01]  /*8b30*/  ISETP.GE.AND P2, PT, R29, 0x31, PT ;  /* 0x000000311d00780c */ /* 0x000fe20003f46270 */
[----:B------:R-:W-:Y:S01]  /*8b40*/  FMUL R142, R142, R9 ;  /* 0x000000098e8e7220 */ /* 0x000fe20000400000 */
[----:B-1----:R-:W-:Y:S01]  /*8b50*/  F2FP.SATFINITE.E4M3.F32.PACK_AB_MERGE_C R25, RZ, R160, RZ ;  /* 0x000000a0ff19723e */ /* 0x002fe200048070ff */
[----:B------:R-:W-:Y:S01]  /*8b60*/  @!P0 STG.E.U8 desc[UR20][R14.64+0x20], R155 ;  /* 0x0000209b0e008986 */ /* 0x000fe2000c101114 */
[----:B------:R-:W-:Y:S01]  /*8b70*/  F2FP.SATFINITE.E4M3.F32.PACK_AB_MERGE_C R153, RZ, R153, RZ ;  /* 0x00000099ff99723e */ /* 0x000fe200048070ff */
[-C--:B------:R-:W-:Y:S01]  /*8b80*/  FMUL R135, R135, R9.reuse ;  /* 0x0000000987877220 */ /* 0x080fe20000400000 */
[----:B------:R-:W-:Y:S01]  /*8b90*/  ISETP.GE.AND P0, PT, R29, 0x32, PT ;  /* 0x000000321d00780c */ /* 0x000fe20003f06270 */
[----:B------:R-:W-:Y:S01]  /*8ba0*/  @!P5 STG.E.U8 desc[UR20][R4.64+0x28], R157 ;  /* 0x0000289d0400d986 */ /* 0x000fe2000c101114 */
[----:B------:R-:W-:Y:S01]  /*8bb0*/  ISETP.LT.OR P5, PT, R28, 0x1, !P2 ;  /* 0x000000011c00780c */ /* 0x000fe200057a1670 */
[----:B------:R-:W-:Y:S01]  /*8bc0*/  FMUL R137, R137, R9 ;  /* 0x0000000989897220 */ /* 0x000fe20000400000 */
[----:B------:R-:W-:Y:S01]  /*8bd0*/  F2FP.SATFINITE.E4M3.F32.PACK_AB_MERGE_C R143, RZ, R143, RZ ;  /* 0x0000008fff8f723e */ /* 0x000fe200048070ff */
[----:B------:R1:W-:Y:S01]  /*8be0*/  @!P4 STG.E.U8 desc[UR20][R4.64+0x29], R25 ;  /* 0x000029190400c986 */ /* 0x0003e2000c101114 */
[----:B--2---:R-:W-:Y:S01]  /*8bf0*/  F2FP.SATFINITE.E4M3.F32.PACK_AB_MERGE_C R27, RZ, R158, RZ ;  /* 0x0000009eff1b723e */ /* 0x004fe200048070ff */
[-C--:B------:R-:W-:Y:S01]  /*8c00*/  FMUL R140, R140, R9.reuse ;  /* 0x000000098c8c7220 */ /* 0x080fe20000400000 */
[C---:B------:R-:W-:Y:S01]  /*8c10*/  ISETP.LT.OR P6, PT, R28.reuse, 0x1, !P0 ;  /* 0x000000011c00780c */ /* 0x040fe200047c1670 */
[----:B------:R-:W-:Y:S01]  /*8c20*/  @!P1 STG.E.U8 desc[UR20][R14.64+0x28], R153 ;  /* 0x000028990e009986 */ /* 0x000fe2000c101114 */
[----:B------:R-:W-:Y:S01]  /*8c30*/  ISETP.GE.AND P1, PT, R29, 0x3a, PT ;  /* 0x0000003a1d00780c */ /* 0x000fe20003f26270 */
[-C--:B------:R-:W-:Y:S01]  /*8c40*/  FMUL R133, R133, R9.reuse ;  /* 0x0000000985857220 */ /* 0x080fe20000400000 */
[----:B------:R-:W-:Y:S01]  /*8c50*/  ISETP.LT.OR P2, PT, R28, 0x9, !P2 ;  /* 0x000000091c00780c */ /* 0x000fe20005741670 */
[----:B------:R2:W-:Y:S01]  /*8c60*/  @!P3 STG.E.U8 desc[UR20][R14.64+0x29], R27 ;  /* 0x0000291b0e00b986 */ /* 0x0005e2000c101114 */
[----:B------:R-:W-:Y:S01]  /*8c70*/  ISETP.GE.AND P3, PT, R29, 0x39, PT ;  /* 0x000000391d00780c */ /* 0x000fe20003f66270 */
[-C--:B------:R-:W-:Y:S01]  /*8c80*/  FMUL R138, R138, R9.reuse ;  /* 0x000000098a8a7220 */ /* 0x080fe20000400000 */
[C---:B------:R-:W-:Y:S01]  /*8c90*/  ISETP.LT.OR P0, PT, R28.reuse, 0x9, !P0 ;  /* 0x000000091c00780c */ /* 0x040fe20004701670 */
[----:B------:R-:W-:Y:S01]  /*8ca0*/  @!P5 STG.E.U8 desc[UR20][R4.64+0x30], R143 ;  /* 0x0000308f0400d986 */ /* 0x000fe2000c101114 */
        /* <DEDUP_REMOVED lines=11> */
[----:B------:R1:W-:Y:S01]  /*8d60*/  @!P6 STG.E.U8 desc[UR20][R4.64+0x31], R31 ;  /* 0x0000311f0400e986 */ /* 0x0003e2000c101114 */
        /* <DEDUP_REMOVED lines=17> */
[-C--:B------:R-:W-:Y:S01]  /*8e80*/  FMUL R126, R126, R9.reuse ;  /* 0x000000097e7e7220 */ /* 0x080fe20000400000 */
[----:B-1----:R-:W-:Y:S01]  /*8e90*/  F2FP.SATFINITE.E4M3.F32.PACK_AB_MERGE_C R31, RZ, R144, RZ ;  /* 0x00000090ff1f723e */ /* 0x002fe200048070ff */
[----:B------:R-:W-:Y:S01]  /*8ea0*/  @!P3 STG.E.U8 desc[UR20][R14.64+0x38], R149 ;  /* 0x000038950e00b986 */ /* 0x000fe2000c101114 */
[----:B------:R-:W-:Y:S01]  /*8eb0*/  ISETP.LT.OR P3, PT, R28, 0x1, !P0 ;  /* 0x000000011c00780c */ /* 0x000fe20004761670 */
[-C--:B------:R-:W-:Y:S01]  /*8ec0*/  FMUL R124, R124, R9.reuse ;  /* 0x000000097c7c7220 */ /* 0x080fe20000400000 */
[----:B------:R-:W-:Y:S01]  /*8ed0*/  ISETP.LT.OR P0, PT, R28, 0x9, !P0 ;  /* 0x000000091c00780c */ /* 0x000fe20004701670 */
[-C--:B------:R-:W-:Y:S01]  /*8ee0*/  FMUL R121, R121, R9.reuse ;  /* 0x0000000979797220 */ /* 0x080fe20000400000 */
[----:B--2---:R-:W-:Y:S01]  /*8ef0*/  F2FP.SATFINITE.E4M3.F32.PACK_AB_MERGE_C R25, RZ, R148, RZ ;  /* 0x00000094ff19723e */ /* 0x004fe200048070ff */
[----:B------:R-:W-:Y:S01]  /*8f00*/  FMUL R116, R116, R9 ;  /* 0x0000000974747220 */ /* 0x000fe20000400000 */
[----:B------:R-:W-:Y:S01]  /*8f10*/  F2FP.SATFINITE.E4M3.F32.PACK_AB_MERGE_C R141, RZ, R141, RZ ;  /* 0x0000008dff8d723e */ /* 0x000fe200048070ff */
[-C--:B------:R-:W-:Y:S01]  /*8f20*/  FMUL R119, R119, R9.reuse ;  /* 0x0000000977777220 */ /* 0x080fe20000400000 */
[----:B---3--:R-:W-:Y:S01]  /*8f30*/  F2FP.SATFINITE.E4M3.F32.PACK_AB_MERGE_C R27, RZ, R146, RZ ;  /* 0x00000092ff1b723e */ /* 0x008fe200048070ff */
[----:B------:R1:W-:Y:S01]  /*8f40*/  @!P1 STG.E.U8 desc[UR20][R14.64+0x39], R25 ;  /* 0x000039190e009986 */ /* 0x0003e2000c101114 */
[----:B------:R-:W-:Y:S01]  /*8f50*/  ISETP.GE.AND P1, PT, R29, 0x51, PT ;  /* 0x000000511d00780c */ /* 0x000fe20003f26270 */
[----:B------:R-:W-:Y:S01]  /*8f60*/  FMUL R115, R115, R9 ;  /* 0x0000000973737220 */ /* 0x000fe20000400000 */
[----:B------:R-:W-:Y:S01]  /*8f70*/  F2FP.SATFINITE.E4M3.F32.PACK_AB_MERGE_C R139, RZ, R139, RZ ;  /* 0x0000008bff8b723e */ /* 0x000fe200048070ff */
[----:B------:R-:W-:Y:S01]  /*8f80*/  @!P3 STG.E.U8 desc[UR20][R4.64+0x40], R145 ;  /* 0x000040910400b986 */ /* 0x000fe2000c101114 */
[----:B------:R-:W-:Y:S01]  /*8f90*/  ISETP.LT.OR P5, PT, R28, 0x1, !P1 ;  /* 0x000000011c00780c */ /* 0x000fe20004fa1670 */
[----:B------:R-:W-:Y:S01]  /*8fa0*/  FMUL R122, R122, R9 ;  /* 0x000000097a7a7220 */ /* 0x000fe20000400000 */
[----:B------:R-:W-:Y:S01]  /*8fb0*/  F2FP.SATFINITE.E4M3.F32.PACK_AB_MERGE_C R135, RZ, R135, RZ ;  /* 0x00000087ff87723e */ /* 0x000fe200048070ff */
[----:B------:R2:W-:Y:S01]  /*8fc0*/  @!P4 STG.E.U8 desc[UR20][R4.64+0x41], R27 ;  /* 0x0000411b0400c986 */ /* 0x0005e2000c101114 */
[----:B------:R-:W-:Y:S01]  /*8fd0*/  F2FP.SATFINITE.E4M3.F32.PACK_AB_MERGE_C R137, RZ, R137, RZ ;  /* 0x00000089ff89723e */ /* 0x000fe200048070ff */
[-C--:B------:R-:W-:Y:S01]  /*8fe0*/  FMUL R117, R117, R9.reuse ;  /* 0x0000000975757220 */ /* 0x080fe20000400000 */
[----:B------:R-:W-:Y:S01]  /*8ff0*/  ISETP.LT.OR P1, PT, R28, 0x9, !P1 ;  /* 0x000000091c00780c */ /* 0x000fe20004f21670 */
[----:B------:R3:W-:Y:S01]  /*9000*/  @!P2 STG.E.U8 desc[UR20][R14.64+0x41], R31 ;  /* 0x0000411f0e00a986 */ /* 0x0007e2000c101114 */
[C---:B------:R-:W-:Y:S01]  /*9010*/  ISETP.GE.AND P2, PT, R29.reuse, 0x4a, PT ;  /* 0x0000004a1d00780c */ /* 0x040fe20003f46270 */
[-C--:B------:R-:W-:Y:S01]  /*9020*/  FMUL R120, R120, R9.reuse ;  /* 0x0000000978787220 */ /* 0x080fe20000400000 */
[----:B-1----:R-:W-:Y:S01]  /*9030*/  F2FP.SATFINITE.E4M3.F32.PACK_AB_MERGE_C R25, RZ, R136, RZ ;  /* 0x00000088ff19723e */ /* 0x002fe200048070ff */
[----:B------:R-:W-:Y:S01]  /*9040*/  @!P0 STG.E.U8 desc[UR20][R14.64+0x40], R141 ;  /* 0x0000408d0e008986 */ /* 0x000fe2000c101114 */
[----:B------:R-:W-:Y:S01]  /*9050*/  ISETP.GE.AND P0, PT, R29, 0x49, PT ;  /* 0x000000491d00780c */ /* 0x000fe20003f06270 */
[-C--:B------:R-:W-:Y:S01]  /*9060*/  FMUL R113, R113, R9.reuse ;  /* 0x0000000971717220 */ /* 0x080fe20000400000 */
        /* <DEDUP_REMOVED lines=8> */
[----:B--2---:R-:W-:Y:S01]  /*90f0*/  F2FP.SATFINITE.E4M3.F32.PACK_AB_MERGE_C R27, RZ, R142, RZ ;  /* 0x0000008eff1b723e */ /* 0x004fe200048070ff */
[----:B------:R-:W-:Y:S01]  /*9100*/  FMUL R109, R109, R9 ;  /* 0x000000096d6d7220 */ /* 0x000fe20000400000 */
[----:B------:R-:W-:Y:S01]  /*9110*/  F2FP.SATFINITE.E4M3.F32.PACK_AB_MERGE_C R133, RZ, R133, RZ ;  /* 0x00000085ff85723e */ /* 0x000fe200048070ff */
[----:B------:R-:W-:Y:S01]  /*9120*/  FMUL R105, R105, R9 ;  /* 0x0000000969697220 */ /* 0x000fe20000400000 */
[----:B------:R-:W-:Y:S01]  /*9130*/  F2FP.SATFINITE.E4M3.F32.PACK_AB_MERGE_C R123, RZ, R123, RZ ;  /* 0x0000007bff7b723e */ /* 0x000fe200048070ff */
[----:B------:R1:W-:Y:S01]  /*9140*/  @!P3 STG.E.U8 desc[UR20][R4.64+0x49], R25 ;  /* 0x000049190400b986 */ /* 0x0003e2000c101114 */
[----:B------:R-:W-:Y:S01]  /*9150*/  ISETP.GE.AND P3, PT, R29, 0x52, PT ;  /* 0x000000521d00780c */ /* 0x000fe20003f66270 */
[-C--:B------:R-:W-:Y:S01]  /*9160*/  FMUL R112, R112, R9.reuse ;  /* 0x0000000970707220 */ /* 0x080fe20000400000 */
[----:B---3--:R-:W-:Y:S01]  /*9170*/  F2FP.SATFINITE.E4M3.F32.PACK_AB_MERGE_C R31, RZ, R134, RZ ;  /* 0x00000086ff1f723e */ /* 0x008fe200048070ff */
[----:B------:R-:W-:Y:S01]  /*9180*/  @!P4 STG.E.U8 desc[UR20][R4.64+0x48], R139 ;  /* 0x0000488b0400c986 */ /* 0x000fe2000c101114 */
[C---:B------:R-:W-:Y:S01]  /*9190*/  ISETP.LT.OR P4, PT, R28.reuse, 0x1, !P3 ;  /* 0x000000011c00780c */ /* 0x040fe20005f81670 */
[-C--:B------:R-:W-:Y:S01]  /*91a0*/  FMUL R107, R107, R9.reuse ;  /* 0x000000096b6b7220 */ /* 0x080fe20000400000 */
[----:B------:R-:W-:Y:S01]  /*91b0*/  ISETP.LT.OR P3, PT, R28, 0x9, !P3 ;  /* 0x000000091c00780c */ /* 0x000fe20005f61670 */
[----:B------:R2:W-:Y:S01]  /*91c0*/  @!P2 STG.E.U8 desc[UR20][R14.64+0x49], R27 ;  /* 0x0000491b0e00a986 */ /* 0x0005e2000c101114 */
[----:B------:R-:W-:Y:S01]  /*91d0*/  ISETP.GE.AND P2, PT, R29, 0x59, PT ;  /* 0x000000591d00780c */ /* 0x000fe20003f46270 */
[----:B------:R-:W-:Y:S01]  /*91e0*/  FMUL R108, R108, R9 ;  /* 0x000000096c6c7220 */ /* 0x000fe20000400000 */
[----:B------:R-:W-:Y:S01]  /*91f0*/  F2FP.SATFINITE.E4M3.F32.PACK_AB_MERGE_C R131, RZ, R131, RZ ;  /* 0x00000083ff83723e */ /* 0x000fe200048070ff */
[----:B------:R-:W-:Y:S01]  /*9200*/  @!P0 STG.E.U8 desc[UR20][R14.64+0x48], R135 ;  /* 0x000048870e008986 */ /* 0x000fe2000c101114 */
[----:B-1----:R-:W-:Y:S01]  /*9210*/  F2FP.SATFINITE.E4M3.F32.PACK_AB_MERGE_C R25, RZ, R140, RZ ;  /* 0x0000008cff19723e */ /* 0x002fe200048070ff */
[-C--:B------:R-:W-:Y:S01]  /*9220*/  FMUL R21, R21, R9.reuse ;  /* 0x0000000915157220 */ /* 0x080fe20000400000 */
[----:B------:R-:W-:Y:S01]  /*9230*/  ISETP.GE.AND P0, PT, R29, 0x5a, PT ;  /* 0x0000005a1d00780c */ /* 0x000fe20003f06270 */
[----:B------:R-:W-:Y:S01]  /*9240*/  @!P5 STG.E.U8 desc[UR20][R4.64+0x50], R137 ;  /* 0x000050890400d986 */ /* 0x000fe2000c101114 */
[----:B------:R-:W-:Y:S01]  /*9250*/  ISETP.LT.OR P5, PT, R28, 0x1, !P2 ;  /* 0x000000011c00780c */ /* 0x000fe200057a1670 */
[-C--:B------:R-:W-:Y:S01]  /*9260*/  FMUL R106, R106, R9.reuse ;  /* 0x000000096a6a7220 */ /* 0x080fe20000400000 */
[C---:B------:R-:W-:Y:S01]  /*9270*/  ISETP.LT.OR P6, PT, R28.reuse, 0x1, !P0 ;  /* 0x000000011c00780c */ /* 0x040fe200047c1670 */
[----:B------:R1:W-:Y:S01]  /*9280*/  @!P4 STG.E.U8 desc[UR20][R4.64+0x51], R25 ;  /* 0x000051190400c986 */ /* 0x0003e2000c101114 */
[----:B--2---:R-:W-:Y:S01]  /*9290*/  F2FP.SATFINITE.E4M3.F32.PACK_AB_MERGE_C R27, RZ, R138, RZ ;  /* 0x0000008aff1b723e */ /* 0x004fe200048070ff */
[-C--:B------:R-:W-:Y:S01]  /*92a0*/  FMUL R23, R23, R9.reuse ;  /* 0x0000000917177220 */ /* 0x080fe20000400000 */
[----:B------:R-:W-:Y:S01]  /*92b0*/  ISETP.LT.OR P2, PT, R28, 0x9, !P2 ;  /* 0x000000091c00780c */ /* 0x000fe20005741670 */
[----:B------:R-:W-:Y:S01]  /*92c0*/  @!P1 STG.E.U8 desc[UR20][R14.64+0x50], R133 ;  /* 0x000050850e009986 */ /* 0x000fe2000c101114 */
[C---:B------:R-:W-:Y:S01]  /*92d0*/  ISETP.GE.AND P1, PT, R29.reuse, 0x62, PT ;  /* 0x000000621d00780c */ /* 0x040fe20003f26270 */
[-C--:B------:R-:W-:Y:S01]  /*92e0*/  FMUL R104, R104, R9.reuse ;  /* 0x0000000968687220 */ /* 0x080fe20000400000 */
[----:B------:R-:W-:Y:S01]  /*92f0*/  ISETP.LT.OR P0, PT, R28, 0x9, !P0 ;  /* 0x000000091c00780c */ /* 0x000fe20004701670 */
[----:B------:R2:W-:Y:S01]  /*9300*/  @!P3 STG.E.U8 desc[UR20][R14.64+0x51], R27 ;  /* 0x0000511b0e00b986 */ /* 0x0005e2000c101114 */
[----:B------:R-:W-:Y:S01]  /*9310*/  ISETP.GE.AND P3, PT, R29, 0x61, PT ;  /* 0x000000611d00780c */ /* 0x000fe20003f66270 */
[----:B------:R-:W-:Y:S01]  /*9320*/  FMUL R20, R20, R9 ;  /* 0x0000000914147220 */ /* 0x000fe20000400000 */
[----:B------:R-:W-:Y:S01]  /*9330*/  F2FP.SATFINITE.E4M3.F32.PACK_AB_MERGE_C R127, RZ, R127, RZ ;  /* 0x0000007fff7f723e */ /* 0x000fe200048070ff */
[----:B------:R-:W-:Y:S01]  /*9340*/  @!P5 STG.E.U8 desc[UR20][R4.64+0x58], R123 ;  /* 0x0000587b0400d986 */ /* 0x000fe2000c101114 */
[----:B------:R-:W-:Y:S01]  /*9350*/  ISETP.LT.OR P4, PT, R28, 0x1, !P3 ;  /* 0x000000011c00780c */ /* 0x000fe20005f81670 */
[-C--:B------:R-:W-:Y:S01]  /*9360*/  FMUL R18, R18, R9.reuse ;  /* 0x0000000912127220 */ /* 0x080fe20000400000 */
[C---:B------:R-:W-:Y:S01]  /*9370*/  ISETP.LT.OR P5, PT, R28.reuse, 0x1, !P1 ;  /* 0x000000011c00780c */ /* 0x040fe20004fa1670 */
[----:B------:R-:W-:Y:S01]  /*9380*/  @!P6 STG.E.U8 desc[UR20][R4.64+0x59], R31 ;  /* 0x0000591f0400e986 */ /* 0x000fe2000c101114 */
[----:B------:R-:W-:Y:S01]  /*9390*/  ISETP.LT.OR P3, PT, R28, 0x9, !P3 ;  /* 0x000000091c00780c */ /* 0x000fe20005f61670 */
[-C--:B------:R-:W-:Y:S01]  /*93a0*/  FMUL R19, R19, R9.reuse ;  /* 0x0000000913137220 */ /* 0x080fe20000400000 */
[----:B-1----:R-:W-:Y:S01]  /*93b0*/  F2FP.SATFINITE.E4M3.F32.PACK_AB_MERGE_C R25, RZ, R132, RZ ;  /* 0x00000084ff19723e */ /* 0x002fe200048070ff */
[----:B------:R-:W-:Y:S01]  /*93c0*/  @!P2 STG.E.U8 desc[UR20][R14.64+0x58], R131 ;  /* 0x000058830e00a986 */ /* 0x000fe2000c101114 */
[----:B--2---:R-:W-:Y:S01]  /*93d0*/  F2FP.SATFINITE.E4M3.F32.PACK_AB_MERGE_C R27, RZ, R130, RZ ;  /* 0x00000082ff1b723e */ /* 0x004fe200048070ff */
[----:B------:R-:W-:Y:S01]  /*93e0*/  FMUL R22, R22, R9 ;  /* 0x0000000916167220 */ /* 0x000fe20000400000 */
[----:B------:R-:W-:Y:S01]  /*93f0*/  F2FP.SATFINITE.E4M3.F32.PACK_AB_MERGE_C R129, RZ, R129, RZ ;  /* 0x00000081ff81723e */ /* 0x000fe200048070ff */
[----:B------:R1:W-:Y:S01]  /*9400*/  @!P0 STG.E.U8 desc[UR20][R14.64+0x59], R25 ;  /* 0x000059190e008986 */ /* 0x0003e2000c101114 */
[----:B------:R-:W-:-:S02]  /*9410*/  ISETP.GE.AND P0, PT, R29, 0x69, PT ;  /* 0x000000691d00780c */ /* 0x000fc40003f06270 */
[----:B------:R-:W-:Y:S01]  /*9420*/  ISETP.GE.AND P2, PT, R29, 0x6a, PT ;  /* 0x0000006a1d00780c */ /* 0x000fe20003f46270 */
[----:B------:R-:W-:Y:S01]  /*9430*/  @!P4 STG.E.U8 desc[UR20][R4.64+0x60], R127 ;  /* 0x0000607f0400c986 */ /* 0x000fe2000c101114 */
[C---:B------:R-:W-:Y:S02]  /*9440*/  ISETP.LT.OR P1, PT, R28.reuse, 0x9, !P1 ;  /* 0x000000091c00780c */ /* 0x040fe40004f21670 */
[C---:B------:R-:W-:Y:S01]  /*9450*/  ISETP.LT.OR P4, PT, R28.reuse, 0x1, !P2 ;  /* 0x000000011c00780c */ /* 0x040fe20005781670 */
[----:B------:R2:W-:Y:S01]  /*9460*/  @!P5 STG.E.U8 desc[UR20][R4.64+0x61], R27 ;  /* 0x0000611b0400d986 */ /* 0x0005e2000c101114 */
[C---:B------:R-:W-:Y:S02]  /*9470*/  ISETP.LT.OR P2, PT, R28.reuse, 0x9, !P2 ;  /* 0x000000091c00780c */ /* 0x040fe40005741670 */
[----:B------:R-:W-:Y:S01]  /*9480*/  F2FP.SATFINITE.E4M3.F32.PACK_AB_MERGE_C R125, RZ, R125, RZ ;  /* 0x0000007dff7d723e */ /* 0x000fe200048070ff */
[----:B------:R-:W-:Y:S01]  /*9490*/  @!P3 STG.E.U8 desc[UR20][R14.64+0x60], R129 ;  /* 0x000060810e00b986 */ /* 0x000fe2000c101114 */
[----:B------:R-:W-:-:S02]  /*94a0*/  ISETP.LT.OR P3, PT, R28, 0x1, !P0 ;  /* 0x000000011c00780c */ /* 0x000fc40004761670 */
[----:B-1----:R-:W-:Y:S02]  /*94b0*/  F2FP.SATFINITE.E4M3.F32.PACK_AB_MERGE_C R25, RZ, R128, RZ ;  /* 0x00000080ff19723e */ /* 0x002fe400048070ff */
[----:B------:R-:W-:Y:S02]  /*94c0*/  F2FP.SATFINITE.E4M3.F32.PACK_AB_MERGE_C R31, RZ, R124, RZ ;  /* 0x0000007cff1f723e */ /* 0x000fe400048070ff */
[----:B------:R-:W-:Y:S01]  /*94d0*/  ISETP.LT.OR P0, PT, R28, 0x9, !P0 ;  /* 0x000000091c00780c */ /* 0x000fe20004701670 */
[----:B------:R1:W-:Y:S01]  /*94e0*/  @!P1 STG.E.U8 desc[UR20][R14.64+0x61], R25 ;  /* 0x000061190e009986 */ /* 0x0003e2000c101114 */
[----:B--2---:R-:W-:Y:S02]  /*94f0*/  F2FP.SATFINITE.E4M3.F32.PACK_AB_MERGE_C R27, RZ, R126, RZ ;  /* 0x0000007eff1b723e */ /* 0x004fe400048070ff */
[----:B------:R-:W-:Y:S02]  /*9500*/  ISETP.GE.AND P1, PT, R29, 0x71, PT ;  /* 0x000000711d00780c */ /* 0x000fe40003f26270 */
[----:B------:R-:W-:Y:S01]  /*9510*/  F2FP.SATFINITE.E4M3.F32.PACK_AB_MERGE_C R121, RZ, R121, RZ ;  /* 0x00000079ff79723e */ /* 0x000fe200048070ff */
[----:B------:R-:W-:Y:S01]  /*9520*/  @!P3 STG.E.U8 desc[UR20][R4.64+0x68], R125 ;  /* 0x0000687d0400b986 */ /* 0x000fe2000c101114 */
[----:B------:R-:W-:-:S02]  /*9530*/  F2FP.SATFINITE.E4M3.F32.PACK_AB_MERGE_C R119, RZ, R119, RZ ;  /* 0x00000077ff77723e */ /* 0x000fc400048070ff */
[----:B------:R-:W-:Y:S01]  /*9540*/  F2FP.SATFINITE.E4M3.F32.PACK_AB_MERGE_C R115, RZ, R115, RZ ;  /* 0x00000073ff73723e */ /* 0x000fe200048070ff */
[----:B------:R2:W-:Y:S01]  /*9550*/  @!P4 STG.E.U8 desc[UR20][R4.64+0x69], R27 ;  /* 0x0000691b0400c986 */ /* 0x0005e2000c101114 */
[C---:B------:R-:W-:Y:S02]  /*9560*/  ISETP.LT.OR P4, PT, R28.reuse, 0x1, !P1 ;  /* 0x000000011c00780c */ /* 0x040fe40004f81670 */
[----:B-1----:R-:W-:Y:S01]  /*9570*/  F2FP.SATFINITE.E4M3.F32.PACK_AB_MERGE_C R25, RZ, R116, RZ ;  /* 0x00000074ff19723e */ /* 0x002fe200048070ff */
[----:B------:R-:W-:Y:S01]  /*9580*/  @!P2 STG.E.U8 desc[UR20][R14.64+0x69], R31 ;  /* 0x0000691f0e00a986 */ /* 0x000fe2000c101114 */
[----:B------:R-:W-:Y:S02]  /*9590*/  ISETP.GE.AND P2, PT, R29, 0x72, PT ;  /* 0x000000721d00780c */ /* 0x000fe40003f46270 */
[C---:B------:R-:W-:Y:S01]  /*95a0*/  ISETP.LT.OR P1, PT, R28.reuse, 0x9, !P1 ;  /* 0x000000091c00780c */ /* 0x040fe20004f21670 */
[----:B------:R-:W-:Y:S01]  /*95b0*/  @!P0 STG.E.U8 desc[UR20][R14.64+0x68], R121 ;  /* 0x000068790e008986 */ /* 0x000fe2000c101114 */
[----:B------:R-:W-:-:S02]  /*95c0*/  ISETP.LT.OR P3, PT, R28, 0x1, !P2 ;  /* 0x000000011c00780c */ /* 0x000fc40005761670 */
[C---:B------:R-:W-:Y:S02]  /*95d0*/  ISETP.GE.AND P0, PT, R29.reuse, 0x79, PT ;  /* 0x000000791d00780c */ /* 0x040fe40003f06270 */
[C---:B------:R-:W-:Y:S01]  /*95e0*/  ISETP.LT.OR P2, PT, R28.reuse, 0x9, !P2 ;  /* 0x000000091c00780c */ /* 0x040fe20005741670 */
[----:B------:R-:W-:Y:S01]  /*95f0*/  @!P4 STG.E.U8 desc[UR20][R4.64+0x70], R119 ;  /* 0x000070770400c986 */ /* 0x000fe2000c101114 */
[C---:B------:R-:W-:Y:S02]  /*9600*/  ISETP.LT.OR P5, PT, R28.reuse, 0x1, !P0 ;  /* 0x000000011c00780c */ /* 0x040fe400047a1670 */
[----:B--2---:R-:W-:Y:S02]  /*9610*/  F2FP.SATFINITE.E4M3.F32.PACK_AB_MERGE_C R27, RZ, R122, RZ ;  /* 0x0000007aff1b723e */ /* 0x004fe400048070ff */
[----:B------:R-:W-:Y:S02]  /*9620*/  ISETP.LT.OR P0, PT, R28, 0x9, !P0 ;  /* 0x000000091c00780c */ /* 0x000fe40004701670 */
[----:B------:R-:W-:Y:S01]  /*9630*/  F2FP.SATFINITE.E4M3.F32.PACK_AB_MERGE_C R117, RZ, R117, RZ ;  /* 0x00000075ff75723e */ /* 0x000fe200048070ff */
[----:B------:R1:W-:Y:S01]  /*9640*/  @!P3 STG.E.U8 desc[UR20][R4.64+0x71], R25 ;  /* 0x000071190400b986 */ /* 0x0003e2000c101114 */
[----:B------:R-:W-:-:S02]  /*9650*/  ISETP.GE.AND P3, PT, R29, 0x7a, PT ;  /* 0x0000007a1d00780c */ /* 0x000fc40003f66270 */
[----:B------:R-:W-:Y:S01]  /*9660*/  F2FP.SATFINITE.E4M3.F32.PACK_AB_MERGE_C R113, RZ, R113, RZ ;  /* 0x00000071ff71723e */ /* 0x000fe200048070ff */
[----:B------:R-:W-:Y:S01]  /*9670*/  @!P1 STG.E.U8 desc[UR20][R14.64+0x70], R115 ;  /* 0x000070730e009986 */ /* 0x000fe2000c101114 */
[C---:B------:R-:W-:Y:S02]  /*9680*/  ISETP.LT.OR P4, PT, R28.reuse, 0x1, !P3 ;  /* 0x000000011c00780c */ /* 0x040fe40005f81670 */
[C---:B------:R-:W-:Y:S01]  /*9690*/  ISETP.GE.AND P1, PT, R29.reuse, 0x82, PT ;  /* 0x000000821d00780c */ /* 0x040fe20003f26270 */
[----:B------:R2:W-:Y:S01]  /*96a0*/  @!P2 STG.E.U8 desc[UR20][R14.64+0x71], R27 ;  /* 0x0000711b0e00a986 */ /* 0x0005e2000c101114 */
[----:B------:R-:W-:Y:S02]  /*96b0*/  ISETP.GE.AND P2, PT, R29, 0x81, PT ;  /* 0x000000811d00780c */ /* 0x000fe40003f46270 */
[----:B------:R-:W-:Y:S01]  /*96c0*/  ISETP.LT.OR P3, PT, R28, 0x9, !P3 ;  /* 0x000000091c00780c */ /* 0x000fe20005f61670 */
[----:B------:R-:W-:Y:S01]  /*96d0*/  @!P5 STG.E.U8 desc[UR20][R4.64+0x78], R117 ;  /* 0x000078750400d986 */ /* 0x000fe2000c101114 */
[----:B-1----:R-:W-:-:S02]  /*96e0*/  F2FP.SATFINITE.E4M3.F32.PACK_AB_MERGE_C R25, RZ, R120, RZ ;  /* 0x00000078ff19723e */ /* 0x002fc400048070ff */
[C---:B------:R-:W-:Y:S02]  /*96f0*/  ISETP.LT.OR P6, PT, R28.reuse, 0x1, !P2 ;  /* 0x000000011c00780c */ /* 0x040fe400057c1670 */
[C---:B------:R-:W-:Y:S01]  /*9700*/  ISETP.LT.OR P5, PT, R28.reuse, 0x1, !P1 ;  /* 0x000000011c00780c */ /* 0x040fe20004fa1670 */
[----:B------:R1:W-:Y:S01]  /*9710*/  @!P4 STG.E.U8 desc[UR20][R4.64+0x79], R25 ;  /* 0x000079190400c986 */ /* 0x0003e2000c101114 */
[----:B------:R-:W-:Y:S02]  /*9720*/  ISETP.LT.OR P1, PT, R28, 0x9, !P1 ;  /* 0x000000091c00780c */ /* 0x000fe40004f21670 */
[----:B--2---:R-:W-:Y:S01]  /*9730*/  F2FP.SATFINITE.E4M3.F32.PACK_AB_MERGE_C R27, RZ, R118, RZ ;  /* 0x00000076ff1b723e */ /* 0x004fe200048070ff */
[----:B------:R-:W-:Y:S01]  /*9740*/  @!P0 STG.E.U8 desc[UR20][R14.64+0x78], R113 ;  /* 0x000078710e008986 */ /* 0x000fe2000c101114 */
[----:B------:R-:W-:Y:S02]  /*9750*/  ISETP.GE.AND P0, PT, R29, 0x89, PT ;  /* 0x000000891d00780c */ /* 0x000fe40003f06270 */
[----:B------:R-:W-:Y:S01]  /*9760*/  F2FP.SATFINITE.E4M3.F32.PACK_AB_MERGE_C R111, RZ, R111, RZ ;  /* 0x0000006fff6f723e */ /* 0x000fe200048070ff */
[----:B------:R2:W-:Y:S01]  /*9770*/  @!P3 STG.E.U8 desc[UR20][R14.64+0x79], R27 ;  /* 0x0000791b0e00b986 */ /* 0x0005e2000c101114 */
[----:B------:R-:W-:-:S02]  /*9780*/  F2FP.SATFINITE.E4M3.F32.PACK_AB_MERGE_C R31, RZ, R114, RZ ;  /* 0x00000072ff1f723e */ /* 0x000fc400048070ff */
[C---:B------:R-:W-:Y:S01]  /*9790*/  ISETP.LT.OR P2, PT, R28.reuse, 0x9, !P2 ;  /* 0x000000091c00780c */ /* 0x040fe20005741670 */
[----:B------:R-:W-:Y:S01]  /*97a0*/  @!P6 STG.E.U8 desc[UR20][R4.64+0x80], R111 ;  /* 0x0000806f0400e986 */ /* 0x000fe2000c101114 */
[----:B-1----:R-:W-:Y:S02]  /*97b0*/  F2FP.SATFINITE.E4M3.F32.PACK_AB_MERGE_C R25, RZ, R110, RZ ;  /* 0x0000006eff19723e */ /* 0x002fe400048070ff */
[----:B------:R-:W-:Y:S01]  /*97c0*/  ISETP.GE.AND P3, PT, R29, 0x8a, PT ;  /* 0x0000008a1d00780c */ /* 0x000fe20003f66270 */
[----:B------:R-:W-:Y:S01]  /*97d0*/  @!P5 STG.E.U8 desc[UR20][R4.64+0x81], R31 ;  /* 0x0000811f0400d986 */ /* 0x000fe2000c101114 */
[C---:B------:R-:W-:Y:S02]  /*97e0*/  ISETP.LT.OR P4, PT, R28.reuse, 0x1, !P0 ;  /* 0x000000011c00780c */ /* 0x040fe40004781670 */
[C---:B------:R-:W-:Y:S01]  /*97f0*/  ISETP.LT.OR P5, PT, R28.reuse, 0x1, !P3 ;  /* 0x000000011c00780c */ /* 0x040fe20005fa1670 */
[----:B------:R1:W-:Y:S01]  /*9800*/  @!P1 STG.E.U8 desc[UR20][R14.64+0x81], R25 ;  /* 0x000081190e009986 */ /* 0x0003e2000c101114 */
[----:B------:R-:W-:-:S02]  /*9810*/  ISETP.LT.OR P0, PT, R28, 0x9, !P0 ;  /* 0x000000091c00780c */ /* 0x000fc40004701670 */
[----:B------:R-:W-:Y:S02]  /*9820*/  ISETP.GE.AND P1, PT, R29, 0x91, PT ;  /* 0x000000911d00780c */ /* 0x000fe40003f26270 */
[----:B------:R-:W-:Y:S02]  /*9830*/  F2FP.SATFINITE.E4M3.F32.PACK_AB_MERGE_C R109, RZ, R109, RZ ;  /* 0x0000006dff6d723e */ /* 0x000fe400048070ff */
[----:B------:R-:W-:Y:S02]  /*9840*/  F2FP.SATFINITE.E4M3.F32.PACK_AB_MERGE_C R105, RZ, R105, RZ ;  /* 0x00000069ff69723e */ /* 0x000fe400048070ff */
[C---:B------:R-:W-:Y:S01]  /*9850*/  ISETP.LT.OR P3, PT, R28.reuse, 0x9, !P3 ;  /* 0x000000091c00780c */ /* 0x040fe20005f61670 */
[----:B------:R-:W-:Y:S01]  /*9860*/  @!P2 STG.E.U8 desc[UR20][R14.64+0x80], R109 ;  /* 0x0000806d0e00a986 */ /* 0x000fe2000c101114 */
[----:B------:R-:W-:Y:S02]  /*9870*/  ISETP.LT.OR P6, PT, R28, 0x1, !P1 ;  /* 0x000000011c00780c */ /* 0x000fe40004fc1670 */
[----:B--2---:R-:W-:Y:S01]  /*9880*/  F2FP.SATFINITE.E4M3.F32.PACK_AB_MERGE_C R27, RZ, R112, RZ ;  /* 0x00000070ff1b723e */ /* 0x004fe200048070ff */
[----:B------:R-:W-:Y:S01]  /*9890*/  @!P4 STG.E.U8 desc[UR20][R4.64+0x88], R105 ;  /* 0x000088690400c986 */ /* 0x000fe2000c101114 */
[----:B------:R-:W-:-:S02]  /*98a0*/  F2FP.SATFINITE.E4M3.F32.PACK_AB_MERGE_C R107, RZ, R107, RZ ;  /* 0x0000006bff6b723e */ /* 0x000fc400048070ff */
[C---:B------:R-:W-:Y:S01]  /*98b0*/  ISETP.GE.AND P4, PT, R29.reuse, 0x92, PT ;  /* 0x000000921d00780c */ /* 0x040fe20003f86270 */
[----:B------:R2:W-:Y:S01]  /*98c0*/  @!P5 STG.E.U8 desc[UR20][R4.64+0x89], R27 ;  /* 0x0000891b0400d986 */ /* 0x0005e2000c101114 */
[----:B-1----:R-:W-:Y:S02]  /*98d0*/  F2FP.SATFINITE.E4M3.F32.PACK_AB_MERGE_C R25, RZ, R108, RZ ;  /* 0x0000006cff19723e */ /* 0x002fe400048070ff */
[----:B------:R-:W-:Y:S01]  /*98e0*/  F2FP.SATFINITE.E4M3.F32.PACK_AB_MERGE_C R21, RZ, R21, RZ ;  /* 0x00000015ff15723e */ /* 0x000fe200048070ff */
[----:B------:R-:W-:Y:S01]  /*98f0*/  @!P0 STG.E.U8 desc[UR20][R14.64+0x88], R107 ;  /* 0x0000886b0e008986 */ /* 0x000fe2000c101114 */
[----:B------:R-:W-:Y:S02]  /*9900*/  ISETP.LT.OR P5, PT, R28, 0x1, !P4 ;  /* 0x000000011c00780c */ /* 0x000fe400067a1670 */
[C---:B------:R-:W-:Y:S01]  /*9910*/  ISETP.GE.AND P0, PT, R29.reuse, 0x9a, PT ;  /* 0x0000009a1d00780c */ /* 0x040fe20003f06270 */
[----:B------:R-:W-:Y:S01]  /*9920*/  @!P3 STG.E.U8 desc[UR20][R14.64+0x89], R25 ;  /* 0x000089190e00b986 */ /* 0x000fe2000c101114 */
[----:B------:R-:W-:-:S02]  /*9930*/  ISETP.GE.AND P2, PT, R29, 0x99, PT ;  /* 0x000000991d00780c */ /* 0x000fc40003f46270 */
[C---:B------:R-:W-:Y:S01]  /*9940*/  ISETP.LT.OR P1, PT, R28.reuse, 0x9, !P1 ;  /* 0x000000091c00780c */ /* 0x040fe20004f21670 */
[----:B------:R1:W-:Y:S01]  /*9950*/  @!P6 STG.E.U8 desc[UR20][R4.64+0x90], R21 ;  /* 0x000090150400e986 */ /* 0x0003e2000c101114 */
[C---:B------:R-:W-:Y:S02]  /*9960*/  ISETP.LT.OR P3, PT, R28.reuse, 0x9, !P4 ;  /* 0x000000091c00780c */ /* 0x040fe40006761670 */
[C---:B------:R-:W-:Y:S02]  /*9970*/  ISETP.LT.OR P6, PT, R28.reuse, 0x1, !P0 ;  /* 0x000000011c00780c */ /* 0x040fe400047c1670 */
[C---:B------:R-:W-:Y:S02]  /*9980*/  ISETP.LT.OR P4, PT, R28.reuse, 0x1, !P2 ;  /* 0x000000011c00780c */ /* 0x040fe40005781670 */
[C---:B------:R-:W-:Y:S02]  /*9990*/  ISETP.LT.OR P2, PT, R28.reuse, 0x9, !P2 ;  /* 0x000000091c00780c */ /* 0x040fe40005741670 */
[----:B------:R-:W-:-:S02]  /*99a0*/  ISETP.LT.OR P0, PT, R28, 0x9, !P0 ;  /* 0x000000091c00780c */ /* 0x000fc40004701670 */
[----:B--2---:R-:W-:Y:S02]  /*99b0*/  F2FP.SATFINITE.E4M3.F32.PACK_AB_MERGE_C R27, RZ, R106, RZ ;  /* 0x0000006aff1b723e */ /* 0x004fe400048070ff */
[----:B------:R-:W-:Y:S02]  /*99c0*/  F2FP.SATFINITE.E4M3.F32.PACK_AB_MERGE_C R23, RZ, R23, RZ ;  /* 0x00000017ff17723e */ /* 0x000fe400048070ff */
[----:B-1----:R-:W-:Y:S01]  /*99d0*/  F2FP.SATFINITE.E4M3.F32.PACK_AB_MERGE_C R21, RZ, R104, RZ ;  /* 0x00000068ff15723e */ /* 0x002fe200048070ff */
[----:B------:R1:W-:Y:S01]  /*99e0*/  @!P5 STG.E.U8 desc[UR20][R4.64+0x91], R27 ;  /* 0x0000911b0400d986 */ /* 0x0003e2000c101114 */
[----:B------:R-:W-:Y:S02]  /*99f0*/  F2FP.SATFINITE.E4M3.F32.PACK_AB_MERGE_C R29, RZ, R20, RZ ;  /* 0x00000014ff1d723e */ /* 0x000fe400048070ff */
[----:B------:R-:W-:Y:S01]  /*9a00*/  F2FP.SATFINITE.E4M3.F32.PACK_AB_MERGE_C R25, RZ, R18, RZ ;  /* 0x00000012ff19723e */ /* 0x000fe200048070ff */
[----:B------:R2:W-:Y:S01]  /*9a10*/  @!P1 STG.E.U8 desc[UR20][R14.64+0x90], R23 ;  /* 0x000090170e009986 */ /* 0x0005e2000c101114 */
[----:B------:R-:W-:-:S03]  /*9a20*/  F2FP.SATFINITE.E4M3.F32.PACK_AB_MERGE_C R19, RZ, R19, RZ ;  /* 0x00000013ff13723e */ /* 0x000fc600048070ff */
[----:B------:R2:W-:Y:S01]  /*9a30*/  @!P3 STG.E.U8 desc[UR20][R14.64+0x91], R21 ;  /* 0x000091150e00b986 */ /* 0x0005e2000c101114 */
[----:B-1----:R-:W-:-:S03]  /*9a40*/  F2FP.SATFINITE.E4M3.F32.PACK_AB_MERGE_C R27, RZ, R22, RZ ;  /* 0x00000016ff1b723e */ /* 0x002fc600048070ff */
[----:B------:R2:W-:Y:S04]  /*9a50*/  @!P6 STG.E.U8 desc[UR20][R4.64+0x99], R29 ;  /* 0x0000991d0400e986 */ /* 0x0005e8000c101114 */
[----:B------:R2:W-:Y:S04]  /*9a60*/  @!P4 STG.E.U8 desc[UR20][R4.64+0x98], R25 ;  /* 0x000098190400c986 */ /* 0x0005e8000c101114 */
[----:B------:R2:W-:Y:S04]  /*9a70*/  @!P2 STG.E.U8 desc[UR20][R14.64+0x98], R19 ;  /* 0x000098130e00a986 */ /* 0x0005e8000c101114 */
[----:B------:R2:W-:Y:S02]  /*9a80*/  @!P0 STG.E.U8 desc[UR20][R14.64+0x99], R27 ;  /* 0x0000991b0e008986 */ /* 0x0005e4000c101114 */
.L_x_201:
[----:B------:R-:W-:Y:S05]  /*9a90*/  BSYNC B0 ;  /* 0x0000000000007941 */ /* 0x000fea0003800000 */
.L_x_39:
[----:B--2---:R-:W-:Y:S01]  /*9aa0*/  IMAD.U32 R4, RZ, RZ, UR22 ;  /* 0x00000016ff047e24 */ /* 0x004fe2000f8e00ff */
[----:B------:R-:W-:Y:S01]  /*9ab0*/  ULDC.64 UR4, c[0x0][0x650] ;  /* 0x0001940000047ab9 */ /* 0x000fe20000000a00 */
[----:B-----5:R-:W-:Y:S01]  /*9ac0*/  IMAD.U32 R0, RZ, RZ, UR13 ;  /* 0x0000000dff007e24 */ /* 0x020fe2000f8e00ff */
[----:B------:R2:W-:Y:S01]  /*9ad0*/  SYNCS.ARRIVE.TRANS64.A1T0 RZ, [R16+UR12], RZ ;  /* 0x000000ff10ff79a7 */ /* 0x0005e2000810000c */
[----:B0-----:R-:W-:Y:S01]  /*9ae0*/  IMAD.U32 R5, RZ, RZ, UR23 ;  /* 0x00000017ff057e24 */ /* 0x001fe2000f8e00ff */
[C---:B------:R-:W-:Y:S01]  /*9af0*/  LEA R2, P0, R4.reuse, R2, 0x1 ;  /* 0x0000000204027211 */ /* 0x040fe200078008ff */
[----:B------:R-:W-:Y:S01]  /*9b00*/  IMAD.MOV.U32 R5, RZ, RZ, -0x1 ;  /* 0xffffffffff057424 */ /* 0x000fe200078e00ff */
[----:B----4-:R-:W-:Y:S02]  /*9b10*/  PRMT R14, RZ, 0x7610, R14 ;  /* 0x00007610ff0e7816 */ /* 0x010fe4000000000e */
[----:B------:R-:W-:Y:S01]  /*9b20*/  LEA.HI.X R3, R4, R3, R0, 0x1, P0 ;  /* 0x0000000304037211 */ /* 0x000fe200000f0c00 */
[----:B------:R-:W-:Y:S01]  /*9b30*/  IMAD.MOV.U32 R4, RZ, RZ, -0x1 ;  /* 0xffffffffff047424 */ /* 0x000fe200078e00ff */
[----:B------:R-:W-:Y:S01]  /*9b40*/  ISETP.GE.U32.AND P0, PT, R2, UR4, PT ;  /* 0x0000000402007c0c */ /* 0x000fe2000bf06070 */
[----:B------:R-:W-:-:S03]  /*9b50*/  IMAD.MOV.U32 R0, RZ, RZ, -0x1 ;  /* 0xffffffffff007424 */ /* 0x000fc600078e00ff */
[----:B------:R-:W-:-:S13]  /*9b60*/  ISETP.GE.U32.AND.EX P0, PT, R3, UR5, PT, P0 ;  /* 0x0000000503007c0c */ /* 0x000fda000bf06100 */
[----:B--2---:R-:W-:Y:S05]  /*9b70*/  @P0 BRA `(.L_x_202) ;  /* 0x0000000400880947 */ /* 0x004fea0003800000 */
[----:B------:R-:W0:Y:S01]  /*9b80*/  S2UR UR16, SR_CTAID.X ;  /* 0x00000000001079c3 */ /* 0x000e220000002500 */
[----:B------:R-:W-:Y:S01]  /*9b90*/  ULDC.64 UR4, c[0x0][0x628] ;  /* 0x00018a0000047ab9 */ /* 0x000fe20000000a00 */
[----:B------:R-:W-:Y:S01]  /*9ba0*/  ULDC UR6, c[0x0][0x150] ;  /* 0x0000540000067ab9 */ /* 0x000fe20000000800 */
[----:B------:R-:W-:Y:S01]  /*9bb0*/  ISETP.NE.U32.AND P0, PT, RZ, UR4, PT ;  /* 0x00000004ff007c0c */ /* 0x000fe2000bf05070 */
[----:B------:R-:W-:Y:S01]  /*9bc0*/  ULDC UR25, c[0x0][0x630] ;  /* 0x00018c0000197ab9 */ /* 0x000fe20000000800 */
[C---:B------:R-:W-:Y:S01]  /*9bd0*/  R2UR UR30, R2.reuse ;  /* 0x00000000021e72ca */ /* 0x040fe200000e0000 */
[----:B------:R-:W-:Y:S01]  /*9be0*/  ULDC UR32, c[0x0][0x154] ;  /* 0x0000550000207ab9 */ /* 0x000fe20000000800 */
[----:B------:R-:W-:Y:S01]  /*9bf0*/  ISETP.NE.AND.EX P0, PT, RZ, UR5, PT, P0 ;  /* 0x00000005ff007c0c */ /* 0x000fe2000bf05300 */
[----:B------:R-:W2:Y:S01]  /*9c00*/  S2UR UR33, SR_CTAID.Y ;  /* 0x00000000002179c3 */ /* 0x000ea20000002600 */
[----:B------:R-:W-:Y:S02]  /*9c10*/  R2UR UR31, R3 ;  /* 0x00000000031f72ca */ /* 0x000fe400000e0000 */
[----:B------:R-:W-:-:S02]  /*9c20*/  R2UR UR28, R2 ;  /* 0x00000000021c72ca */ /* 0x000fc400000e0000 */
[----:B------:R-:W-:Y:S02]  /*9c30*/  R2UR UR29, R3 ;  /* 0x00000000031d72ca */ /* 0x000fe400000e0000 */
[----:B0-----:R-:W-:-:S05]  /*9c40*/  I2FP.F32.U32 R0, UR16 ;  /* 0x0000001000007c45 */ /* 0x001fca0008201000 */
[----:B------:R-:W-:-:S04]  /*9c50*/  FMUL R0, R0, UR6 ;  /* 0x0000000600007c20 */ /* 0x000fc80008400000 */
[----:B------:R0:W4:Y:S01]  /*9c60*/  F2I.U32.TRUNC.NTZ R4, R0 ;  /* 0x0000000000047305 */ /* 0x000122000020f000 */
[----:B--2---:R-:W-:Y:S05]  /*9c70*/  @!P0 BRA `(.L_x_203) ;  /* 0x0000000000308947 */ /* 0x004fea0003800000 */
        /* <DEDUP_REMOVED lines=12> */
.L_x_203:
[----:B------:R-:W-:Y:S01]  /*9d40*/  USHF.R.U64 UR6, UR28, UR25, UR29 ;  /* 0x000000191c067299 */ /* 0x000fe2000800121d */
[----:B0-----:R-:W-:Y:S01]  /*9d50*/  I2FP.F32.U32 R0, UR33 ;  /* 0x0000002100007c45 */ /* 0x001fe20008201000 */
[----:B------:R-:W-:Y:S01]  /*9d60*/  USHF.R.U32.HI UR4, URZ, UR25, UR29 ;  /* 0x000000193f047299 */ /* 0x000fe2000801161d */
[----:B----4-:R-:W-:Y:S01]  /*9d70*/  R2UR UR27, R4 ;  /* 0x00000000041b72ca */ /* 0x010fe200000e0000 */
[----:B------:R-:W-:Y:S02]  /*9d80*/  UIADD3 UR26, UP0, URZ, -UR6, URZ ;  /* 0x800000063f1a7290 */ /* 0x000fe4000ff1e03f */
[----:B------:R-:W-:Y:S01]  /*9d90*/  FMUL R0, R0, UR32 ;  /* 0x0000002000007c20 */ /* 0x000fe20008400000 */
[----:B------:R-:W-:Y:S01]  /*9da0*/  ULDC.64 UR28, c[0x0][0x620] ;  /* 0x00018800001c7ab9 */ /* 0x000fe20000000a00 */
[----:B------:R-:W-:Y:S01]  /*9db0*/  UIADD3.X UR4, URZ, ~UR4, URZ, UP0, !UPT ;  /* 0x800000043f047290 */ /* 0x000fe200087fe43f */
[----:B------:R-:W-:Y:S01]  /*9dc0*/  UMOV UR18, UR30 ;  /* 0x0000001e00127c82 */ /* 0x000fe20008000000 */
[----:B------:R-:W-:-:S02]  /*9dd0*/  UMOV UR19, UR31 ;  /* 0x0000001f00137c82 */ /* 0x000fc40008000000 */
[----:B------:R-:W-:Y:S01]  /*9de0*/  UIMAD UR4, UR4, UR28, URZ ;  /* 0x0000001c040472a4 */ /* 0x000fe2000f8e023f */
[----:B------:R-:W0:Y:S01]  /*9df0*/  F2I.U32.TRUNC.NTZ R0, R0 ;  /* 0x0000000000007305 */ /* 0x000e22000020f000 */
[----:B------:R-:W-:Y:S02]  /*9e00*/  UIMAD.WIDE.U32 UR18, UR26, UR28, UR18 ;  /* 0x0000001c1a1272a5 */ /* 0x000fe4000f8e0012 */
[----:B------:R-:W-:Y:S01]  /*9e10*/  UIMAD UR26, UR26, UR29, UR4 ;  /* 0x0000001d1a1a72a4 */ /* 0x000fe2000f8e0204 */
[----:B------:R-:W-:Y:S01]  /*9e20*/  ULDC UR25, c[0x0][0x618] ;  /* 0x0001860000197ab9 */ /* 0x000fe20000000800 */
[----:B------:R-:W-:Y:S02]  /*9e30*/  ULDC UR31, c[0x0][0x658] ;  /* 0x00019600001f7ab9 */ /* 0x000fe40000000800 */
[----:B------:R-:W-:Y:S01]  /*9e40*/  UIADD3 UR26, UR19, UR26, URZ ;  /* 0x0000001a131a7290 */ /* 0x000fe2000fffe03f */
[----:B------:R-:W-:Y:S01]  /*9e50*/  UMOV UR32, 0xffffffff ;  /* 0xffffffff00207882 */ /* 0x000fe20000000000 */
[----:B------:R-:W-:Y:S01]  /*9e60*/  ULDC.64 UR4, c[0x0][0x640] ;  /* 0x0001900000047ab9 */ /* 0x000fe20000000a00 */
[----:B------:R-:W-:Y:S01]  /*9e70*/  USHF.L.U32 UR32, UR32, UR31, URZ ;  /* 0x0000001f20207299 */ /* 0x000fe2000800063f */
[----:B------:R-:W-:Y:S01]  /*9e80*/  ISETP.NE.U32.AND P0, PT, RZ, UR4, PT ;  /* 0x00000004ff007c0c */ /* 0x000fe2000bf05070 */
[----:B------:R-:W-:-:S02]  /*9e90*/  USHF.R.U64 UR18, UR18, UR25, UR26 ;  /* 0x0000001912127299 */ /* 0x000fc4000800121a */
[----:B------:R-:W-:Y:S01]  /*9ea0*/  USHF.R.U32.HI UR26, URZ, UR25, UR26 ;  /* 0x000000193f1a7299 */ /* 0x000fe2000801161a */
[----:B0-----:R-:W-:Y:S01]  /*9eb0*/  R2UR UR29, R0 ;  /* 0x00000000001d72ca */ /* 0x001fe200000e0000 */
[----:B------:R-:W-:Y:S01]  /*9ec0*/  ULDC UR30, c[0x0][0x608] ;  /* 0x00018200001e7ab9 */ /* 0x000fe20000000800 */
[----:B------:R-:W-:Y:S01]  /*9ed0*/  ULOP3.LUT UR37, URZ, UR32, URZ, 0x33, !UPT ;  /* 0x000000203f257292 */ /* 0x000fe2000f8e333f */
[----:B------:R-:W-:Y:S01]  /*9ee0*/  ISETP.NE.AND.EX P0, PT, RZ, UR5, PT, P0 ;  /* 0x00000005ff007c0c */ /* 0x000fe2000bf05300 */
[----:B------:R-:W-:Y:S02]  /*9ef0*/  USHF.R.U64 UR32, UR18, UR30, UR26 ;  /* 0x0000001e12207299 */ /* 0x000fe4000800121a */
[----:B------:R-:W-:Y:S01]  /*9f00*/  USHF.R.U32.HI UR26, URZ, UR30, UR26 ;  /* 0x0000001e3f1a7299 */ /* 0x000fe2000801161a */
[----:B------:R-:W-:Y:S01]  /*9f10*/  UMOV UR34, 0x1 ;  /* 0x0000000100227882 */ /* 0x000fe20000000000 */
[----:B------:R-:W-:Y:S02]  /*9f20*/  UIADD3 UR27, -UR27, URZ, URZ ;  /* 0x0000003f1b1b7290 */ /* 0x000fe4000fffe13f */
[----:B------:R-:W-:-:S02]  /*9f30*/  USHF.L.U32 UR25, UR34, UR31, URZ ;  /* 0x0000001f22197299 */ /* 0x000fc4000800063f */
[----:B------:R-:W-:Y:S01]  /*9f40*/  USHF.R.U64 UR34, UR32, UR31, UR26 ;  /* 0x0000001f20227299 */ /* 0x000fe2000800121a */
[----:B------:R-:W-:Y:S01]  /*9f50*/  ULDC UR28, c[0x0][0x144] ;  /* 0x00005100001c7ab9 */ /* 0x000fe20000000800 */
[----:B------:R-:W-:Y:S01]  /*9f60*/  ULDC UR17, c[0x0][0x600] ;  /* 0x0001800000117ab9 */ /* 0x000fe20000000800 */
[----:B------:R-:W-:Y:S02]  /*9f70*/  UIADD3 UR35, -UR29, URZ, URZ ;  /* 0x0000003f1d237290 */ /* 0x000fe4000fffe13f */
[----:B------:R-:W-:Y:S02]  /*9f80*/  UIADD3 UR19, UR17, -0x1, URZ ;  /* 0xffffffff11137890 */ /* 0x000fe4000fffe03f */
[----:B------:R-:W-:Y:S02]  /*9f90*/  USHF.R.U32.HI UR31, URZ, UR31, UR26 ;  /* 0x0000001f3f1f7299 */ /* 0x000fe4000801161a */
[----:B------:R-:W-:Y:S01]  /*9fa0*/  UIMAD UR36, UR28, UR27, UR16 ;  /* 0x0000001b1c2472a4 */ /* 0x000fe2000f8e0210 */
[----:B------:R-:W-:Y:S01]  /*9fb0*/  ULDC UR40, c[0x0][0x148] ;  /* 0x0000520000287ab9 */ /* 0x000fe20000000800 */
[----:B------:R-:W-:Y:S01]  /*9fc0*/  ULDC UR38, c[0x0][0x648] ;  /* 0x0001920000267ab9 */ /* 0x000fe20000000800 */
[----:B------:R-:W-:Y:S01]  /*9fd0*/  ULDC UR39, c[0x0][0x638] ;  /* 0x00018e0000277ab9 */ /* 0x000fe20000000800 */
[----:B------:R-:W-:Y:S01]  /*9fe0*/  UMOV UR30, UR34 ;  /* 0x00000022001e7c82 */ /* 0x000fe20008000000 */
[----:B------:R-:W-:Y:S07]  /*9ff0*/  @!P0 BRA `(.L_x_204) ;  /* 0x0000000000288947 */ /* 0x000fee0003800000 */
        /* <DEDUP_REMOVED lines=10> */
.L_x_204:
[----:B------:R-:W-:Y:S01]  /*a0a0*/  USHF.R.U64 UR4, UR30, UR38, UR31 ;  /* 0x000000261e047299 */ /* 0x000fe2000800121f */
[----:B------:R-:W-:Y:S01]  /*a0b0*/  IMAD.MOV.U32 R14, RZ, RZ, 0x1 ;  /* 0x00000001ff0e7424 */ /* 0x000fe200078e00ff */
[----:B------:R-:W-:Y:S01]  /*a0c0*/  ULOP3.LUT UR32, UR32, UR37, URZ, 0xc0, !UPT ;  /* 0x0000002520207292 */ /* 0x000fe2000f8ec03f */
[----:B------:R-:W-:Y:S01]  /*a0d0*/  IMAD.U32 R0, RZ, RZ, UR6 ;  /* 0x00000006ff007e24 */ /* 0x000fe2000f8e00ff */
[----:B------:R-:W-:Y:S02]  /*a0e0*/  UIADD3 UR5, -UR4, URZ, URZ ;  /* 0x0000003f04057290 */ /* 0x000fe4000fffe13f */
[----:B------:R-:W-:Y:S02]  /*a0f0*/  @UP2 UIMAD UR36, UR40, UR35, UR33 ;  /* 0x00000023282422a4 */ /* 0x000fe4000f8e0221 */
[----:B------:R-:W-:Y:S02]  /*a100*/  ULOP3.LUT UR19, UR18, UR19, URZ, 0xc0, !UPT ;  /* 0x0000001312137292 */ /* 0x000fe4000f8ec03f */
[----:B------:R-:W-:-:S02]  /*a110*/  UIMAD UR4, UR25, UR4, UR32 ;  /* 0x00000004190472a4 */ /* 0x000fc4000f8e0220 */
        /* <DEDUP_REMOVED lines=8> */
.L_x_202:
[----:B------:R-:W-:Y:S01]  /*a1a0*/  UIADD3 UR10, UR15, UR10, URZ ;  /* 0x0000000a0f0a7290 */ /* 0x000fe2000fffe03f */
[----:B------:R-:W-:Y:S02]  /*a1b0*/  LOP3.LUT P0, RZ, R14, 0xff, RZ, 0xc0, !PT ;  /* 0x000000ff0eff7812 */ /* 0x000fe4000780c0ff */
[----:B------:R-:W-:Y:S01]  /*a1c0*/  LOP3.LUT R179, R179, 0x1, RZ, 0x3c, !PT ;  /* 0x00000001b3b37812 */ /* 0x000fe200078e3cff */
[----:B------:R-:W-:Y:S02]  /*a1d0*/  USHF.R.U32.HI UR4, URZ, 0x5, UR10 ;  /* 0x000000053f047899 */ /* 0x000fe4000801160a */
[----:B------:R-:W-:Y:S02]  /*a1e0*/  UISETP.GT.U32.AND UP0, UPT, UR10, 0x1f, UPT ;  /* 0x0000001f0a00788c */ /* 0x000fe4000bf04070 */
[----:B------:R-:W-:Y:S02]  /*a1f0*/  ULOP3.LUT UR4, UR4, 0x1, URZ, 0xc0, !UPT ;  /* 0x0000000104047892 */ /* 0x000fe4000f8ec03f */
[----:B------:R-:W-:-:S02]  /*a200*/  UISETP.LT.U32.AND UP0, UPT, UR15, 0x20, UP0 ;  /* 0x000000200f00788c */ /* 0x000fc40008701070 */
[----:B------:R-:W-:Y:S02]  /*a210*/  UISETP.NE.U32.AND UP1, UPT, UR4, 0x1, UPT ;  /* 0x000000010400788c */ /* 0x000fe4000bf25070 */
[----:B------:R-:W-:Y:S02]  /*a220*/  USEL UR5, URZ, 0x1, !UP0 ;  /* 0x000000013f057887 */ /* 0x000fe4000c000000 */
[----:B------:R-:W-:Y:S02]  /*a230*/  UISETP.GT.U32.AND UP1, UPT, UR15, 0x1f, !UP1 ;  /* 0x0000001f0f00788c */ /* 0x000fe4000cf24070 */
[----:B------:R-:W-:Y:S02]  /*a240*/  ULOP3.LUT UR10, UR10, 0x1f, URZ, 0xc0, !UPT ;  /* 0x0000001f0a0a7892 */ /* 0x000fe4000f8ec03f */
[----:B------:R-:W-:-:S04]  /*a250*/  USEL UR4, URZ, 0x1, !UP1 ;  /* 0x000000013f047887 */ /* 0x000fc8000c800000 */
[----:B------:R-:W-:Y:S01]  /*a260*/  ULOP3.LUT UR8, UR4, UR8, UR5, 0x96, !UPT ;  /* 0x0000000804087292 */ /* 0x000fe2000f8e9605 */
[----:B------:R-:W-:Y:S11]  /*a270*/  @P0 BRA `(.L_x_205) ;  /* 0xffffff7800100947 */ /* 0x000ff6000383ffff */
[----:B------:R-:W-:Y:S05]  /*a280*/  EXIT ;  /* 0x000000000000794d */ /* 0x000fea0003800000 */
.L_x_17:
[----:B------:R-:W-:-:S08]  /*a290*/  ISETP.NE.AND P0, PT, RZ, UR6, PT ;  /* 0x00000006ff007c0c */ /* 0x000fd0000bf05270 */
[----:B--23-5:R-:W0:-:S00]  /*a2a0*/  USETMAXREG.DEALLOC.CTAPOOL 0x28 ;  /* 0x00000028000079c8 */ /* 0x02ce0000080e0500 */
[----:B------:R-:W-:Y:S05]  /*a2b0*/  @P0 EXIT ;  /* 0x000000000000094d */ /* 0x000fea0003800000 */
[----:B0-----:R-:W-:Y:S01]  /*a2c0*/  LOP3.LUT P0, RZ, R14, 0xff, RZ, 0xc0, !PT ;  /* 0x000000ff0eff7812 */ /* 0x001fe2000780c0ff */
[----:B------:R-:W-:Y:S02]  /*a2d0*/  IMAD.MOV.U32 R11, RZ, RZ, 0x1 ;  /* 0x00000001ff0b7424 */ /* 0x000fe400078e00ff */
[----:B------:R-:W-:-:S10]  /*a2e0*/  IMAD.MOV.U32 R10, RZ, RZ, RZ ;  /* 0x000000ffff0a7224 */ /* 0x000fd400078e00ff */
[----:B------:R-:W-:Y:S05]  /*a2f0*/  @!P0 BRA `(.L_x_206) ;  /* 0x0000000c00248947 */ /* 0x000fea0003800000 */
[----:B------:R-:W0:Y:S01]  /*a300*/  S2R R13, SR_CgaCtaId ;  /* 0x00000000000d7919 */ /* 0x000e220000008800 */
[----:B------:R-:W-:Y:S01]  /*a310*/  LOP3.LUT P0, RZ, R6, 0x1f, RZ, 0xc0, !PT ;  /* 0x0000001f06ff7812 */ /* 0x000fe2000780c0ff */
[----:B------:R-:W-:Y:S01]  /*a320*/  ULDC UR5, c[0x0][0x658] ;  /* 0x0001960000057ab9 */ /* 0x000fe20000000800 */
[----:B------:R-:W-:Y:S01]  /*a330*/  UMOV UR6, 0xffffffff ;  /* 0xffffffff00067882 */ /* 0x000fe20000000000 */
[----:B------:R-:W-:Y:S01]  /*a340*/  BSSY B0, `(.L_x_206) ;  /* 0x00000c4000007945 */ /* 0x000fe20003800000 */
[----:B------:R-:W-:Y:S01]  /*a350*/  USHF.L.U32 UR6, UR6, UR5, URZ ;  /* 0x0000000506067299 */ /* 0x000fe2000800063f */
[C---:B------:R-:W-:Y:S01]  /*a360*/  ISETP.NE.AND P3, PT, R7.reuse, RZ, PT ;  /* 0x000000ff0700720c */ /* 0x040fe20003f65270 */
[----:B------:R-:W-:Y:S01]  /*a370*/  IMAD.MOV.U32 R12, RZ, RZ, 0x1 ;  /* 0x00000001ff0c7424 */ /* 0x000fe200078e00ff */
[----:B------:R-:W-:Y:S01]  /*a380*/  ISETP.NE.OR P0, PT, R7, RZ, !P0 ;  /* 0x000000ff0700720c */ /* 0x000fe20004705670 */
[----:B------:R-:W-:Y:S01]  /*a390*/  IMAD.MOV.U32 R11, RZ, RZ, 0x1 ;  /* 0x00000001ff0b7424 */ /* 0x000fe200078e00ff */
[----:B------:R-:W-:Y:S01]  /*a3a0*/  ULDC UR4, c[0x0][0x600] ;  /* 0x0001800000047ab9 */ /* 0x000fe20000000800 */
[----:B------:R-:W-:Y:S01]  /*a3b0*/  IMAD.MOV.U32 R10, RZ, RZ, RZ ;  /* 0x000000ffff0a7224 */ /* 0x000fe200078e00ff */
[----:B------:R-:W-:Y:S01]  /*a3c0*/  UMOV UR8, 0x1 ;  /* 0x0000000100087882 */ /* 0x000fe20000000000 */
[----:B------:R-:W-:-:S02]  /*a3d0*/  UIADD3 UR27, UR14, 0x1, URZ ;  /* 0x000000010e1b7890 */ /* 0x000fc4000fffe03f */
[----:B------:R-:W-:Y:S02]  /*a3e0*/  ULOP3.LUT UR26, UR7, 0x2, URZ, 0xfc, !UPT ;  /* 0x00000002071a7892 */ /* 0x000fe4000f8efc3f */
[----:B------:R-:W-:Y:S02]  /*a3f0*/  UIADD3 UR4, UR4, -0x1, URZ ;  /* 0xffffffff04047890 */ /* 0x000fe4000fffe03f */
[----:B------:R-:W-:Y:S02]  /*a400*/  USHF.L.U32 UR5, UR8, UR5, URZ ;  /* 0x0000000508057299 */ /* 0x000fe4000800063f */
[----:B------:R-:W-:Y:S01]  /*a410*/  ULOP3.LUT UR6, URZ, UR6, URZ, 0x33, !UPT ;  /* 0x000000063f067292 */ /* 0x000fe2000f8e333f */
[----:B------:R-:W-:Y:S01]  /*a420*/  ULDC.64 UR24, c[0x0][0x198] ;  /* 0x0000660000187ab9 */ /* 0x000fe20000000a00 */
[----:B0-----:R-:W-:-:S10]  /*a430*/  LOP3.LUT R13, R13, 0x1, RZ, 0xc0, !PT ;  /* 0x000000010d0d7812 */ /* 0x001fd400078ec0ff */
.L_x_218:
[----:B------:R-:W-:-:S03]  /*a440*/  UMOV UR8, 0xffffffff ;  /* 0xffffffff00087882 */ /* 0x000fc60000000000 */
[----:B------:R-:W-:Y:S05]  /*a450*/  BRA.DIV UR8, `(.L_x_207) ;  /* 0x0000001e08d87947 */ /* 0x000fea000b800000 */
[----:B------:R-:W-:-:S13]  /*a460*/  ELECT P1, URZ, PT ;  /* 0x00000000003f782f */ /* 0x000fda0003820000 */
.L_x_259:
[----:B------:R-:W0:Y:S01]  /*a470*/  LDC R6, c[0x0][0x28c] ;  /* 0x0000a300ff067b82 */ /* 0x000e220000000800 */
[----:B------:R-:W-:Y:S01]  /*a480*/  BSSY B1, `(.L_x_208) ;  /* 0x000003b000017945 */ /* 0x000fe20003800000 */
[----:B0-----:R-:W-:-:S13]  /*a490*/  ISETP.LT.OR P1, PT, R6, 0x1, !P1 ;  /* 0x000000010600780c */ /* 0x001fda0004f21670 */
[----:B------:R-:W-:Y:S05]  /*a4a0*/  @P1 BRA `(.L_x_209) ;  /* 0x0000000000e01947 */ /* 0x000fea0003800000 */
[----:B------:R-:W-:Y:S02]  /*a4b0*/  IMAD R7, R4, 0x2, R13 ;  /* 0x0000000204077824 */ /* 0x000fe400078e020d */
[----:B------:R-:W-:Y:S02]  /*a4c0*/  IMAD.SHL.U32 R9, R5, 0x40, RZ ;  /* 0x0000004005097824 */ /* 0x000fe400078e00ff */
[----:B------:R-:W-:Y:S02]  /*a4d0*/  IMAD.MOV.U32 R16, RZ, RZ, RZ ;  /* 0x000000ffff107224 */ /* 0x000fe400078e00ff */
[----:B------:R-:W-:Y:S02]  /*a4e0*/  IMAD.U32 R17, RZ, RZ, UR27 ;  /* 0x0000001bff117e24 */ /* 0x000fe4000f8e00ff */
[----:B------:R-:W-:Y:S02]  /*a4f0*/  IMAD.MOV.U32 R4, RZ, RZ, R11 ;  /* 0x000000ffff047224 */ /* 0x000fe400078e000b */
[----:B------:R-:W-:-:S02]  /*a500*/  IMAD.MOV.U32 R6, RZ, RZ, R10 ;  /* 0x000000ffff067224 */ /* 0x000fc400078e000a */
[----:B------:R-:W-:-:S07]  /*a510*/  IMAD R8, R7, 0x50, RZ ;  /* 0x0000005007087824 */ /* 0x000fce00078e02ff */
.L_x_213:
[----:B------:R-:W0:Y:S01]  /*a520*/  S2R R14, SR_CgaCtaId ;  /* 0x00000000000e7919 */ /* 0x000e220000008800 */
[----:B------:R-:W-:Y:S01]  /*a530*/  MOV R5, 0x400 ;  /* 0x0000040000057802 */ /* 0x000fe20000000f00 */
[----:B------:R-:W1:Y:S03]  /*a540*/  @!P3 LDC R7, c[0x0][0x500] ;  /* 0x00014000ff07bb82 */ /* 0x000e660000000800 */
[----:B0-----:R-:W-:Y:S02]  /*a550*/  LEA R15, R14, R5, 0x18 ;  /* 0x000000050e0f7211 */ /* 0x001fe400078ec0ff */
[----:B------:R-:W-:-:S03]  /*a560*/  SHF.L.U32 R5, R4, 0x1f, RZ ;  /* 0x0000001f04057819 */ /* 0x000fc600000006ff */
[----:B------:R-:W-:-:S04]  /*a570*/  IMAD R14, R6, 0x8, R15 ;  /* 0x00000008060e7824 */ /* 0x000fc800078e020f */
[----:B------:R-:W0:Y:S02]  /*a580*/  SYNCS.PHASECHK.TRANS64.TRYWAIT P1, [R14+URZ+0x100], R5 ;  /* 0x000100050e0075a7 */ /* 0x000e24000802017f */
[----:B01----:R-:W-:Y:S05]  /*a590*/  @!P1 BRA `(.L_x_210) ;  /* 0x0000001c00a89947 */ /* 0x003fea0003800000 */
.L_x_260:
[----:B------:R-:W-:Y:S01]  /*a5a0*/  UPRMT UR8, UR26, 0x9910, URZ ;  /* 0x000099101a087896 */ /* 0x000fe2000800003f */
[----:B------:R1:W-:Y:S03]  /*a5b0*/  @!P3 SYNCS.ARRIVE.TRANS64 RZ, [R14+URZ], R7 ;  /* 0x000000070effb9a7 */ /* 0x0003e6000800003f */
[----:B------:R-:W-:-:S06]  /*a5c0*/  UISETP.NE.AND UP0, UPT, UR8, 0x2, UPT ;  /* 0x000000020800788c */ /* 0x000fcc000bf05270 */
[----:B------:R-:W-:-:S13]  /*a5d0*/  PLOP3.LUT P1, PT, PT, PT, UP0, 0x80, 0x0 ;  /* 0x000000000000781c */ /* 0x000fda0003f2f008 */
[----:B-1----:R-:W-:Y:S05]  /*a5e0*/  @P1 BRA `(.L_x_211) ;  /* 0x0000000000041947 */ /* 0x002fea0003800000 */
[----:B------:R-:W-:Y:S01]  /*a5f0*/  BPT.TRAP 0x1 ;  /* 0x000000040000795c */ /* 0x000fe20000300000 */
.L_x_211:
[----:B------:R-:W-:Y:S05]  /*a600*/  @P0 BRA `(.L_x_212) ;  /* 0x0000000000040947 */ /* 0x000fea0003800000 */
[----:B------:R-:W-:Y:S01]  /*a610*/  BPT.TRAP 0x1 ;  /* 0x000000040000795c */ /* 0x000fe20000300000 */
.L_x_212:
[C---:B0-----:R-:W-:Y:S01]  /*a620*/  IMAD R5, R6.reuse, 0x2, R13 ;  /* 0x0000000206057824 */ /* 0x041fe200078e020d */
[----:B------:R-:W-:Y:S01]  /*a630*/  R2UR UR20, R9 ;  /* 0x00000000091472ca */ /* 0x000fe200000e0000 */
[--C-:B------:R-:W-:Y:S01]  /*a640*/  IMAD R7, R6, 0x800, R15.reuse ;  /* 0x0000080006077824 */ /* 0x100fe200078e020f */
[----:B------:R-:W-:Y:S01]  /*a650*/  R2UR UR9, R14 ;  /* 0x000000000e0972ca */ /* 0x000fe200000e0000 */
[----:B------:R-:W-:Y:S01]  /*a660*/  IMAD R5, R5, 0xa00, R15 ;  /* 0x00000a0005057824 */ /* 0x000fe200078e020f */
[----:B------:R-:W-:Y:S01]  /*a670*/  UIADD3 UR16, UP0, UR24, 0xf0, URZ ;  /* 0x000000f018107890 */ /* 0x000fe2000ff1e03f */
[----:B------:R-:W-:Y:S01]  /*a680*/  VIADD R17, R17, 0xffffffff ;  /* 0xffffffff11117836 */ /* 0x000fe20000000000 */
[----:B------:R-:W-:Y:S01]  /*a690*/  R2UR UR8, R7 ;  /* 0x00000000070872ca */ /* 0x000fe200000e0000 */
[----:B------:R-:W-:Y:S01]  /*a6a0*/  UIADD3 UR28, UP1, UR24, 0x1f0, URZ ;  /* 0x000001f0181c7890 */ /* 0x000fe2000ff3e03f */
[----:B------:R-:W-:Y:S01]  /*a6b0*/  R2UR UR11, R5 ;  /* 0x00000000050b72ca */ /* 0x000fe200000e0000 */
[----:B------:R-:W-:Y:S01]  /*a6c0*/  UIADD3.X UR17, URZ, UR25, URZ, UP0, !UPT ;  /* 0x000000193f117290 */ /* 0x000fe200087fe43f */
[----:B------:R-:W-:Y:S01]  /*a6d0*/  R2UR UR10, R16 ;  /* 0x00000000100a72ca */ /* 0x000fe200000e0000 */
[----:B------:R-:W-:Y:S01]  /*a6e0*/  VIADD R6, R6, 0x1 ;  /* 0x0000000106067836 */ /* 0x000fe20000000000 */
[----:B------:R-:W-:Y:S01]  /*a6f0*/  R2UR UR12, R0 ;  /* 0x00000000000c72ca */ /* 0x000fe200000e0000 */
[----:B------:R-:W-:Y:S01]  /*a700*/  UIADD3.X UR29, URZ, UR25, URZ, UP1, !UPT ;  /* 0x000000193f1d7290 */ /* 0x000fe20008ffe43f */
[----:B------:R-:W-:Y:S01]  /*a710*/  R2UR UR21, R8 ;  /* 0x00000000081572ca */ /* 0x000fe200000e0000 */
[----:B------:R-:W-:Y:S01]  /*a720*/  UMOV UR18, 0x0 ;  /* 0x0000000000127882 */ /* 0x000fe20000000000 */
[----:B------:R-:W-:Y:S01]  /*a730*/  ISETP.GT.AND P2, PT, R17, 0x1, PT ;  /* 0x000000011100780c */ /* 0x000fe20003f44270 */
[----:B------:R-:W-:Y:S01]  /*a740*/  UMOV UR19, 0x10000000 ;  /* 0x1000000000137882 */ /* 0x000fe20000000000 */
[----:B------:R-:W-:Y:S01]  /*a750*/  ISETP.NE.AND P1, PT, R6, 0x20, PT ;  /* 0x000000200600780c */ /* 0x000fe20003f25270 */
[----:B------:R-:W-:Y:S01]  /*a760*/  UIADD3 UR8, UR8, 0x300, URZ ;  /* 0x0000030008087890 */ /* 0x000fe2000fffe03f */
[----:B------:R-:W-:Y:S01]  /*a770*/  VIADD R16, R16, 0x20 ;  /* 0x0000002010107836 */ /* 0x000fe20000000000 */
[----:B------:R-:W-:Y:S01]  /*a780*/  UIADD3 UR15, UR11, 0x10300, URZ ;  /* 0x000103000b0f7890 */ /* 0x000fe2000fffe03f */
[----:B------:R-:W-:Y:S01]  /*a790*/  SEL R5, RZ, 0x1, P1 ;  /* 0x00000001ff057807 */ /* 0x000fe20000800000 */
[----:B------:R-:W-:Y:S01]  /*a7a0*/  UMOV UR30, 0x30000 ;  /* 0x00030000001e7882 */ /* 0x000fe20000000000 */
[----:B------:R-:W-:Y:S01]  /*a7b0*/  UMOV UR11, UR20 ;  /* 0x00000014000b7c82 */ /* 0x000fe20008000000 */
[----:B------:R-:W-:-:S02]  /*a7c0*/  SEL R6, R6, RZ, P1 ;  /* 0x000000ff06067207 */ /* 0x000fc40000800000 */
[----:B------:R-:W-:Y:S01]  /*a7d0*/  LOP3.LUT R4, R4, R5, RZ, 0x3c, !PT ;  /* 0x0000000504047212 */ /* 0x000fe200078e3cff */
[----:B------:R0:W-:Y:S02]  /*a7e0*/  UTMALDG.3D [UR8], [UR16], desc[UR18] ;  /* 0x00001208100075b4 */ /* 0x0001e40008011000 */
[----:B0-----:R-:W-:Y:S01]  /*a7f0*/  UMOV UR8, UR15 ;  /* 0x0000000f00087c82 */ /* 0x001fe20008000000 */
[----:B------:R-:W-:Y:S02]  /*a800*/  UMOV UR11, UR21 ;  /* 0x00000015000b7c82 */ /* 0x000fe40008000000 */
[----:B------:R0:W-:Y:S02]  /*a810*/  UTMALDG.3D.MULTICAST [UR8], [UR28], UR30, desc[UR18] ;  /* 0x000012081c0073b4 */ /* 0x0001e4000801181e */
[----:B0-----:R-:W-:Y:S05]  /*a820*/  @P2 BRA `(.L_x_213) ;  /* 0xfffffffc003c2947 */ /* 0x001fea000383ffff */
.L_x_209:
[----:B------:R-:W-:Y:S05]  /*a830*/  BSYNC B1 ;  /* 0x0000000000017941 */ /* 0x000fea0003800000 */
.L_x_208:
[----:B------:R-:W-:Y:S01]  /*a840*/  LOP3.LUT P4, RZ, R12, 0xff, RZ, 0xc0, !PT ;  /* 0x000000ff0cff7812 */ /* 0x000fe2000788c0ff */
[----:B------:R-:W-:Y:S01]  /*a850*/  VIADD R10, R10, UR14 ;  /* 0x0000000e0a0a7c36 */ /* 0x000fe20008000000 */
[----:B------:R-:W-:Y:S01]  /*a860*/  ULDC.64 UR8, c[0x0][0x650] ;  /* 0x0001940000087ab9 */ /* 0x000fe20000000a00 */
[----:B------:R-:W-:Y:S01]  /*a870*/  BSSY B1, `(.L_x_214) ;  /* 0x000006e000017945 */ /* 0x000fe20003800000 */
[----:B------:R-:W-:Y:S02]  /*a880*/  PRMT R6, RZ, 0x7610, R6 ;  /* 0x00007610ff067816 */ /* 0x000fe40000000006 */
[----:B------:R-:W-:Y:S02]  /*a890*/  SHF.R.U32.HI R0, RZ, 0x5, R10 ;  /* 0x00000005ff007819 */ /* 0x000fe4000001160a */
[----:B------:R-:W-:Y:S02]  /*a8a0*/  ISETP.GT.U32.AND P1, PT, R10, 0x1f, PT ;  /* 0x0000001f0a00780c */ /* 0x000fe40003f24070 */
[----:B------:R-:W-:-:S02]  /*a8b0*/  LOP3.LUT R0, R0, 0x1, RZ, 0xc0, !PT ;  /* 0x0000000100007812 */ /* 0x000fc400078ec0ff */
[----:B------:R-:W-:Y:S01]  /*a8c0*/  LOP3.LUT R10, R10, 0x1f, RZ, 0xc0, !PT ;  /* 0x0000001f0a0a7812 */ /* 0x000fe200078ec0ff */
[----:B------:R-:W0:Y:S01]  /*a8d0*/  @P4 S2R R5, SR_CgaCtaId ;  /* 0x0000000000054919 */ /* 0x000e220000008800 */
[----:B------:R-:W-:Y:S02]  /*a8e0*/  @P4 MOV R4, 0x400 ;  /* 0x0000040000044802 */ /* 0x000fe40000000f00 */
[----:B------:R-:W-:Y:S02]  /*a8f0*/  ISETP.NE.U32.AND P2, PT, R0, 0x1, PT ;  /* 0x000000010000780c */ /* 0x000fe40003f45070 */
[----:B------:R-:W-:Y:S02]  /*a900*/  PRMT R12, RZ, 0x7610, R12 ;  /* 0x00007610ff0c7816 */ /* 0x000fe4000000000c */
[----:B0-----:R-:W-:Y:S01]  /*a910*/  @P4 LEA R4, R5, R4, 0x18 ;  /* 0x0000000405044211 */ /* 0x001fe200078ec0ff */
[----:B------:R-:W-:-:S03]  /*a920*/  IMAD.U32 R5, RZ, RZ, UR14 ;  /* 0x0000000eff057e24 */ /* 0x000fc6000f8e00ff */
[----:B------:R0:W-:Y:S01]  /*a930*/  @P4 SYNCS.ARRIVE.TRANS64.A1T0 RZ, [R4+URZ+0x238], RZ ;  /* 0x000238ff04ff49a7 */ /* 0x0001e2000810003f */
[----:B------:R-:W-:Y:S02]  /*a940*/  IADD3 R2, P4, R2, UR22, RZ ;  /* 0x0000001602027c10 */ /* 0x000fe4000ff9e0ff */
[----:B------:R-:W-:Y:S02]  /*a950*/  ISETP.LT.U32.AND P1, PT, R5, 0x20, P1 ;  /* 0x000000200500780c */ /* 0x000fe40000f21070 */
[----:B------:R-:W-:Y:S02]  /*a960*/  IADD3.X R3, R3, UR13, RZ, P4, !PT ;  /* 0x0000000d03037c10 */ /* 0x000fe4000a7fe4ff */
[----:B------:R-:W-:Y:S02]  /*a970*/  ISETP.GE.U32.AND P4, PT, R2, UR8, PT ;  /* 0x0000000802007c0c */ /* 0x000fe4000bf86070 */
[----:B------:R-:W-:Y:S02]  /*a980*/  SEL R0, RZ, 0x1, !P1 ;  /* 0x00000001ff007807 */ /* 0x000fe40004800000 */
[----:B------:R-:W-:-:S02]  /*a990*/  ISETP.GE.U32.AND.EX P1, PT, R3, UR9, PT, P4 ;  /* 0x0000000903007c0c */ /* 0x000fc4000bf26140 */
[----:B------:R-:W-:Y:S01]  /*a9a0*/  ISETP.GT.U32.AND P2, PT, R5, 0x1f, !P2 ;  /* 0x0000001f0500780c */ /* 0x000fe20005744070 */
[----:B------:R-:W-:-:S03]  /*a9b0*/  IMAD.MOV.U32 R5, RZ, RZ, -0x1 ;  /* 0xffffffffff057424 */ /* 0x000fc600078e00ff */
[----:B0-----:R-:W-:-:S04]  /*a9c0*/  SEL R4, RZ, 0x1, !P2 ;  /* 0x00000001ff047807 */ /* 0x001fc80005000000 */
[----:B------:R-:W-:Y:S01]  /*a9d0*/  LOP3.LUT R11, R4, R11, R0, 0x96, !PT ;  /* 0x0000000b040b7212 */ /* 0x000fe200078e9600 */
[----:B------:R-:W-:Y:S02]  /*a9e0*/  IMAD.MOV.U32 R4, RZ, RZ, -0x1 ;  /* 0xffffffffff047424 */ /* 0x000fe400078e00ff */
[----:B------:R-:W-:Y:S01]  /*a9f0*/  IMAD.MOV.U32 R0, RZ, RZ, -0x1 ;  /* 0xffffffffff007424 */ /* 0x000fe200078e00ff */
[----:B------:R-:W-:Y:S06]  /*aa00*/  @P1 BRA `(.L_x_215) ;  /* 0x0000000400501947 */ /* 0x000fec0003800000 */
[----:B------:R-:W0:Y:S01]  /*aa10*/  S2UR UR8, SR_CTAID.X ;  /* 0x00000000000879c3 */ /* 0x000e220000002500 */
[----:B------:R-:W-:Y:S01]  /*aa20*/  ULDC.64 UR10, c[0x0][0x628] ;  /* 0x00018a00000a7ab9 */ /* 0x000fe20000000a00 */
[----:B------:R-:W-:Y:S01]  /*aa30*/  ULDC UR9, c[0x0][0x150] ;  /* 0x0000540000097ab9 */ /* 0x000fe20000000800 */
[----:B------:R-:W-:Y:S01]  /*aa40*/  ISETP.NE.U32.AND P1, PT, RZ, UR10, PT ;  /* 0x0000000aff007c0c */ /* 0x000fe2000bf25070 */
[----:B------:R-:W-:Y:S01]  /*aa50*/  ULDC UR12, c[0x0][0x630] ;  /* 0x00018c00000c7ab9 */ /* 0x000fe20000000800 */
[----:B------:R-:W-:Y:S01]  /*aa60*/  ULDC UR16, c[0x0][0x154] ;  /* 0x0000550000107ab9 */ /* 0x000fe20000000800 */
[----:B------:R-:W-:Y:S01]  /*aa70*/  IMAD.MOV.U32 R4, RZ, RZ, R2 ;  /* 0x000000ffff047224 */ /* 0x000fe200078e0002 */
[----:B------:R-:W-:Y:S01]  /*aa80*/  ISETP.NE.AND.EX P1, PT, RZ, UR11, PT, P1 ;  /* 0x0000000bff007c0c */ /* 0x000fe2000bf25310 */
[----:B------:R-:W1:Y:S01]  /*aa90*/  S2UR UR15, SR_CTAID.Y ;  /* 0x00000000000f79c3 */ /* 0x000e620000002600 */
[----:B------:R-:W-:Y:S01]  /*aaa0*/  IMAD.MOV.U32 R5, RZ, RZ, R3 ;  /* 0x000000ffff057224 */ /* 0x000fe200078e0003 */
[----:B0-----:R-:W-:-:S05]  /*aab0*/  I2FP.F32.U32 R0, UR8 ;  /* 0x0000000800007c45 */ /* 0x001fca0008201000 */
[----:B------:R-:W-:-:S05]  /*aac0*/  FMUL R14, R0, UR9 ;  /* 0x00000009000e7c20 */ /* 0x000fca0008400000 */
[----:B------:R-:W-:Y:S05]  /*aad0*/  @!P1 BRA `(.L_x_216) ;  /* 0x0000000000289947 */ /* 0x000fea0003800000 */
[----:B------:R-:W-:Y:S02]  /*aae0*/  ULDC UR9, c[0x0][0x634] ;  /* 0x00018d0000097ab9 */ /* 0x000fe40000000800 */
[----:B------:R-:W-:-:S05]  /*aaf0*/  IADD3 R9, P1, R2, UR9, RZ ;  /* 0x0000000902097c10 */ /* 0x000fca000ff3e0ff */
[----:B------:R-:W-:-:S04]  /*ab00*/  IMAD.X R15, RZ, RZ, R3, P1 ;  /* 0x000000ffff0f7224 */ /* 0x000fc800008e0603 */
[----:B------:R-:W-:-:S04]  /*ab10*/  IMAD.WIDE.U32 R6, R15, UR10, RZ ;  /* 0x0000000a0f067c25 */ /* 0x000fc8000f8e00ff */
[----:B------:R-:W-:-:S04]  /*ab20*/  IMAD.WIDE.U32 R6, P1, R9, UR11, R6 ;  /* 0x0000000b09067c25 */ /* 0x000fc8000f820006 */
[----:B------:R-:W-:-:S04]  /*ab30*/  IMAD.WIDE.U32 R8, R9, UR10, RZ ;  /* 0x0000000a09087c25 */ /* 0x000fc8000f8e00ff */
[----:B------:R-:W-:Y:S01]  /*ab40*/  IMAD.X R5, RZ, RZ, RZ, P1 ;  /* 0x000000ffff057224 */ /* 0x000fe200008e06ff */
[----:B------:R-:W-:Y:S01]  /*ab50*/  IADD3 RZ, P1, R9, R6, RZ ;  /* 0x0000000609ff7210 */ /* 0x000fe20007f3e0ff */
[----:B------:R-:W-:-:S04]  /*ab60*/  IMAD.MOV.U32 R4, RZ, RZ, R7 ;  /* 0x000000ffff047224 */ /* 0x000fc800078e0007 */
[----:B------:R-:W-:-:S08]  /*ab70*/  IMAD.WIDE.U32.X R4, R15, UR11, R4, P1 ;  /* 0x0000000b0f047c25 */ /* 0x000fd000088e0404 */
.L_x_216:
[--C-:B------:R-:W-:Y:S01]  /*ab80*/  SHF.R.U64 R0, R4, UR12, R5.reuse ;  /* 0x0000000c04007c19 */ /* 0x100fe20008001205 */
[----:B------:R-:W0:Y:S01]  /*ab90*/  F2I.U32.TRUNC.NTZ R14, R14 ;  /* 0x0000000e000e7305 */ /* 0x000e22000020f000 */
[----:B------:R-:W-:Y:S01]  /*aba0*/  SHF.R.U32.HI R4, RZ, UR12, R5 ;  /* 0x0000000cff047c19 */ /* 0x000fe20008011605 */
[----:B------:R-:W-:Y:S01]  /*abb0*/  ULDC.64 UR10, c[0x0][0x620] ;  /* 0x00018800000a7ab9 */ /* 0x000fe20000000a00 */
[----:B------:R-:W-:Y:S01]  /*abc0*/  IADD3 R7, P1, RZ, -R0, RZ ;  /* 0x80000000ff077210 */ /* 0x000fe20007f3e0ff */
[----:B------:R-:W-:Y:S01]  /*abd0*/  ULDC UR12, c[0x0][0x658] ;  /* 0x00019600000c7ab9 */ /* 0x000fe20000000800 */
[----:B-1----:R-:W-:Y:S01]  /*abe0*/  I2FP.F32.U32 R6, UR15 ;  /* 0x0000000f00067c45 */ /* 0x002fe20008201000 */
[----:B------:R-:W-:Y:S02]  /*abf0*/  ULDC UR18, c[0x0][0x648] ;  /* 0x0001920000127ab9 */ /* 0x000fe40000000800 */
[----:B------:R-:W-:Y:S02]  /*ac00*/  IMAD.X R4, RZ, RZ, ~R4, P1 ;  /* 0x000000ffff047224 */ /* 0x000fe400008e0e04 */
[----:B------:R-:W-:Y:S01]  /*ac10*/  FMUL R8, R6, UR16 ;  /* 0x0000001006087c20 */ /* 0x000fe20008400000 */
[----:B------:R-:W-:Y:S01]  /*ac20*/  ULDC.64 UR16, c[0x0][0x640] ;  /* 0x0001900000107ab9 */ /* 0x000fe20000000a00 */
[----:B------:R-:W-:Y:S01]  /*ac30*/  IMAD R6, R4, UR10, RZ ;  /* 0x0000000a04067c24 */ /* 0x000fe2000f8e02ff */
[----:B------:R-:W-:Y:S01]  /*ac40*/  ISETP.NE.U32.AND P1, PT, RZ, UR16, PT ;  /* 0x00000010ff007c0c */ /* 0x000fe2000bf25070 */
[C---:B------:R-:W-:Y:S01]  /*ac50*/  IMAD.WIDE.U32 R4, R7.reuse, UR10, R2 ;  /* 0x0000000a07047c25 */ /* 0x040fe2000f8e0002 */
[----:B0-----:R-:W-:Y:S01]  /*ac60*/  R2UR UR9, R14 ;  /* 0x000000000e0972ca */ /* 0x001fe200000e0000 */
[----:B------:R-:W0:Y:S01]  /*ac70*/  F2I.U32.TRUNC.NTZ R8, R8 ;  /* 0x0000000800087305 */ /* 0x000e22000020f000 */
[----:B------:R-:W1:Y:S01]  /*ac80*/  LDC R14, c[0x0][0x610] ;  /* 0x00018400ff0e7b82 */ /* 0x000e620000000800 */
[----:B------:R-:W-:Y:S01]  /*ac90*/  IMAD R7, R7, UR11, R6 ;  /* 0x0000000b07077c24 */ /* 0x000fe2000f8e0206 */
[----:B------:R-:W-:Y:S01]  /*aca0*/  ULDC UR10, c[0x0][0x618] ;  /* 0x00018600000a7ab9 */ /* 0x000fe20000000800 */
[----:B------:R-:W-:-:S02]  /*acb0*/  ISETP.NE.AND.EX P1, PT, RZ, UR17, PT, P1 ;  /* 0x00000011ff007c0c */ /* 0x000fc4000bf25310 */
[----:B------:R-:W-:-:S05]  /*acc0*/  IMAD.IADD R5, R5, 0x1, R7 ;  /* 0x0000000105057824 */ /* 0x000fca00078e0207 */
[--C-:B------:R-:W-:Y:S02]  /*acd0*/  SHF.R.U64 R16, R4, UR10, R5.reuse ;  /* 0x0000000a04107c19 */ /* 0x100fe40008001205 */
[----:B------:R-:W-:Y:S01]  /*ace0*/  SHF.R.U32.HI R5, RZ, UR10, R5 ;  /* 0x0000000aff057c19 */ /* 0x000fe20008011605 */
[----:B------:R-:W-:Y:S01]  /*acf0*/  ULDC UR10, c[0x0][0x608] ;  /* 0x00018200000a7ab9 */ /* 0x000fe20000000800 */
[----:B0-----:R-:W-:Y:S02]  /*ad00*/  R2UR UR11, R8 ;  /* 0x00000000080b72ca */ /* 0x001fe400000e0000 */
[--C-:B------:R-:W-:Y:S02]  /*ad10*/  SHF.R.U64 R17, R16, UR10, R5.reuse ;  /* 0x0000000a10117c19 */ /* 0x100fe40008001205 */
[----:B------:R-:W-:Y:S01]  /*ad20*/  SHF.R.U32.HI R4, RZ, UR10, R5 ;  /* 0x0000000aff047c19 */ /* 0x000fe20008011605 */
[----:B------:R-:W-:-:S03]  /*ad30*/  UIADD3 UR10, -UR9, URZ, URZ ;  /* 0x0000003f090a7290 */ /* 0x000fc6000fffe13f */
[--C-:B------:R-:W-:Y:S01]  /*ad40*/  SHF.R.U64 R19, R17, UR12, R4.reuse ;  /* 0x0000000c11137c19 */ /* 0x100fe20008001204 */
[----:B------:R-:W-:Y:S01]  /*ad50*/  ULDC UR9, c[0x0][0x144] ;  /* 0x0000510000097ab9 */ /* 0x000fe20000000800 */
[----:B------:R-:W-:-:S03]  /*ad60*/  SHF.R.U32.HI R5, RZ, UR12, R4 ;  /* 0x0000000cff057c19 */ /* 0x000fc60008011604 */
[----:B------:R-:W-:Y:S01]  /*ad70*/  IMAD.MOV.U32 R4, RZ, RZ, R19 ;  /* 0x000000ffff047224 */ /* 0x000fe200078e0013 */
[----:B------:R-:W-:Y:S06]  /*ad80*/  @!P1 BRA `(.L_x_217) ;  /* 0x0000000000289947 */ /* 0x000fec0003800000 */
        /* <DEDUP_REMOVED lines=10> */
.L_x_217:
[----:B------:R-:W-:Y:S01]  /*ae30*/  UIADD3 UR11, -UR11, URZ, URZ ;  /* 0x0000003f0b0b7290 */ /* 0x000fe2000fffe13f */
[----:B------:R-:W-:Y:S01]  /*ae40*/  SHF.R.U64 R5, R4, UR18, R5 ;  /* 0x0000001204057c19 */ /* 0x000fe20008001205 */
[----:B------:R-:W-:Y:S01]  /*ae50*/  UIMAD UR8, UR9, UR10, UR8 ;  /* 0x0000000a090872a4 */ /* 0x000fe2000f8e0208 */
[----:B------:R-:W-:Y:S02]  /*ae60*/  LOP3.LUT R4, R17, UR6, RZ, 0xc0, !PT ;  /* 0x0000000611047c12 */ /* 0x000fe4000f8ec0ff */
[----:B------:R-:W-:Y:S01]  /*ae70*/  ULDC UR9, c[0x0][0x148] ;  /* 0x0000520000097ab9 */ /* 0x000fe20000000800 */
[----:B------:R-:W-:Y:S01]  /*ae80*/  IMAD.MOV R6, RZ, RZ, -R5 ;  /* 0x000000ffff067224 */ /* 0x000fe200078e0a05 */
[----:B------:R-:W-:Y:S01]  /*ae90*/  @UP2 UIMAD UR8, UR9, UR11, UR15 ;  /* 0x0000000b090822a4 */ /* 0x000fe2000f8e020f */
[----:B------:R-:W-:Y:S01]  /*aea0*/  IMAD R5, R5, UR5, R4 ;  /* 0x0000000505057c24 */ /* 0x000fe2000f8e0204 */
[----:B------:R-:W-:Y:S01]  /*aeb0*/  LOP3.LUT R7, R16, UR4, RZ, 0xc0, !PT ;  /* 0x0000000410077c12 */ /* 0x000fe2000f8ec0ff */
[----:B------:R-:W-:Y:S01]  /*aec0*/  ULDC UR9, c[0x0][0x638] ;  /* 0x00018e0000097ab9 */ /* 0x000fe20000000800 */
[----:B------:R-:W-:Y:S01]  /*aed0*/  PLOP3.LUT P1, PT, PT, PT, UP2, 0x80, 0x0 ;  /* 0x000000000000781c */ /* 0x000fe20003f2f028 */
[----:B------:R-:W-:-:S02]  /*aee0*/  IMAD R4, R6, UR9, R19 ;  /* 0x0000000906047c24 */ /* 0x000fc4000f8e0213 */
[----:B-1----:R-:W-:Y:S01]  /*aef0*/  IMAD R14, R5, R14, UR8 ;  /* 0x00000008050e7e24 */ /* 0x002fe2000f8e020e */
[----:B------:R-:W-:Y:S01]  /*af00*/  ULDC UR8, c[0x0][0x600] ;  /* 0x0001800000087ab9 */ /* 0x000fe20000000800 */
[----:B------:R-:W-:Y:S02]  /*af10*/  IMAD.MOV.U32 R6, RZ, RZ, 0x1 ;  /* 0x00000001ff067424 */ /* 0x000fe400078e00ff */
[----:B------:R-:W-:-:S05]  /*af20*/  IMAD R5, R4, UR8, R7 ;  /* 0x0000000804057c24 */ /* 0x000fca000f8e0207 */
[----:B------:R-:W-:Y:S02]  /*af30*/  SEL R4, R5, R14, !P1 ;  /* 0x0000000e05047207 */ /* 0x000fe40004800000 */
[----:B------:R-:W-:-:S07]  /*af40*/  SEL R5, R14, R5, !P1 ;  /* 0x000000050e057207 */ /* 0x000fce0004800000 */
.L_x_215:
[----:B------:R-:W-:Y:S05]  /*af50*/  BSYNC B1 ;  /* 0x0000000000017941 */ /* 0x000fea0003800000 */
.L_x_214:
[----:B------:R-:W-:-:S13]  /*af60*/  LOP3.LUT P1, RZ, R6, 0xff, RZ, 0xc0, !PT ;  /* 0x000000ff06ff7812 */ /* 0x000fda000782c0ff */
[----:B------:R-:W-:Y:S05]  /*af70*/  @P1 BRA `(.L_x_218) ;  /* 0xfffffff400301947 */ /* 0x000fea000383ffff */
[----:B------:R-:W-:Y:S05]  /*af80*/  BSYNC B0 ;  /* 0x0000000000007941 */ /* 0x000fea0003800000 */
.L_x_206:
[----:B------:R-:W-:-:S03]  /*af90*/  UMOV UR8, 0xffffffff ;  /* 0xffffffff00087882 */ /* 0x000fc60000000000 */
[----:B------:R-:W-:Y:S05]  /*afa0*/  BRA.DIV UR8, `(.L_x_219) ;  /* 0x0000001608387947 */ /* 0x000fea000b800000 */
[----:B------:R-:W-:-:S13]  /*afb0*/  ELECT P0, URZ, PT ;  /* 0x00000000003f782f */ /* 0x000fda0003800000 */
.L_x_263:
[----:B------:R-:W-:Y:S04]  /*afc0*/  BSSY B0, `(.L_x_220) ;  /* 0x0000128000007945 */ /* 0x000fe80003800000 */
[----:B------:R-:W-:Y:S05]  /*afd0*/  @!P0 BRA `(.L_x_221) ;  /* 0x0000001000988947 */ /* 0x000fea0003800000 */
[----:B------:R-:W-:-:S04]  /*afe0*/  ULOP3.LUT UR8, UR7, 0x2, URZ, 0xfc, !UPT ;  /* 0x0000000207087892 */ /* 0x000fc8000f8efc3f */
[----:B------:R-:W-:-:S06]  /*aff0*/  UISETP.NE.AND UP0, UPT, UR8, 0x3, UPT ;  /* 0x000000030800788c */ /* 0x000fcc000bf05270 */
[----:B------:R-:W-:-:S13]  /*b000*/  PLOP3.LUT P0, PT, PT, PT, UP0, 0x80, 0x0 ;  /* 0x000000000000781c */ /* 0x000fda0003f0f008 */
[----:B------:R-:W-:Y:S05]  /*b010*/  @!P0 BRA `(.L_x_222) ;  /* 0x0000000000048947 */ /* 0x000fea0003800000 */
[----:B------:R-:W-:Y:S01]  /*b020*/  BPT.TRAP 0x1 ;  /* 0x000000040000795c */ /* 0x000fe20000300000 */
.L_x_222:
[----:B------:R-:W0:Y:S01]  /*b030*/  S2R R3, SR_CgaCtaId ;  /* 0x0000000000037919 */ /* 0x000e220000008800 */
[----:B------:R-:W-:Y:S02]  /*b040*/  MOV R0, 0x400 ;  /* 0x0000040000007802 */ /* 0x000fe40000000f00 */
[----:B------:R-:W-:Y:S02]  /*b050*/  SHF.L.U32 R2, R11, 0x1f, RZ ;  /* 0x0000001f0b027819 */ /* 0x000fe400000006ff */
[----:B0-----:R-:W-:-:S05]  /*b060*/  LEA R3, R3, R0, 0x18 ;  /* 0x0000000003037211 */ /* 0x001fca00078ec0ff */
[----:B------:R-:W-:-:S04]  /*b070*/  VIADD R3, R3, 0x100 ;  /* 0x0000010003037836 */ /* 0x000fc80000000000 */
[C---:B------:R-:W-:Y:S02]  /*b080*/  IMAD R5, R10.reuse, 0x8, R3 ;  /* 0x000000080a057824 */ /* 0x040fe400078e0203 */
[----:B------:R-:W-:Y:S02]  /*b090*/  VIADD R10, R10, 0x1 ;  /* 0x000000010a0a7836 */ /* 0x000fe40000000000 */
[----:B------:R-:W0:Y:S03]  /*b0a0*/  SYNCS.PHASECHK.TRANS64.TRYWAIT P0, [R5+URZ], R2 ;  /* 0x00000002050075a7 */ /* 0x000e26000800017f */
[----:B------:R-:W-:-:S04]  /*b0b0*/  ISETP.NE.AND P1, PT, R10, 0x20, PT ;  /* 0x000000200a00780c */ /* 0x000fc80003f25270 */
[----:B------:R-:W-:Y:S02]  /*b0c0*/  SEL R0, RZ, 0x1, P1 ;  /* 0x00000001ff007807 */ /* 0x000fe40000800000 */
[----:B------:R-:W-:Y:S02]  /*b0d0*/  SEL R10, R10, RZ, P1 ;  /* 0x000000ff0a0a7207 */ /* 0x000fe40000800000 */
[----:B------:R-:W-:-:S03]  /*b0e0*/  LOP3.LUT R11, R11, R0, RZ, 0x3c, !PT ;  /* 0x000000000b0b7212 */ /* 0x000fc600078e3cff */
[----:B------:R-:W-:Y:S01]  /*b0f0*/  IMAD R7, R10, 0x8, R3 ;  /* 0x000000080a077824 */ /* 0x000fe200078e0203 */
[----:B------:R-:W-:Y:S01]  /*b100*/  SHF.L.U32 R4, R11, 0x1f, RZ ;  /* 0x0000001f0b047819 */ /* 0x000fe200000006ff */
[----:B0-----:R-:W-:Y:S06]  /*b110*/  @!P0 BRA `(.L_x_223) ;  /* 0x0000001400008947 */ /* 0x001fec0003800000 */
.L_x_264:
[----:B------:R-:W1:Y:S01]  /*b120*/  SYNCS.PHASECHK.TRANS64.TRYWAIT P0, [R7+URZ], R4 ;  /* 0x00000004070075a7 */ /* 0x000e62000800017f */
[----:B------:R-:W-:-:S05]  /*b130*/  VIADD R0, R10, 0x1 ;  /* 0x000000010a007836 */ /* 0x000fca0000000000 */
[----:B------:R-:W-:-:S04]  /*b140*/  ISETP.NE.AND P1, PT, R0, 0x20, PT ;  /* 0x000000200000780c */ /* 0x000fc80003f25270 */
[----:B0-----:R-:W-:Y:S02]  /*b150*/  SEL R2, RZ, 0x1, P1 ;  /* 0x00000001ff027807 */ /* 0x001fe40000800000 */
[----:B------:R-:W-:Y:S02]  /*b160*/  SEL R0, R0, RZ, P1 ;  /* 0x000000ff00007207 */ /* 0x000fe40000800000 */
[----:B------:R-:W-:-:S03]  /*b170*/  LOP3.LUT R11, R11, R2, RZ, 0x3c, !PT ;  /* 0x000000020b0b7212 */ /* 0x000fc600078e3cff */
[----:B------:R-:W-:Y:S01]  /*b180*/  IMAD R6, R0, 0x8, R3 ;  /* 0x0000000800067824 */ /* 0x000fe200078e0203 */
[----:B------:R-:W-:Y:S01]  /*b190*/  SHF.L.U32 R5, R11, 0x1f, RZ ;  /* 0x0000001f0b057819 */ /* 0x000fe200000006ff */
[----:B-1----:R-:W-:Y:S06]  /*b1a0*/  @!P0 BRA `(.L_x_224) ;  /* 0x0000001000f08947 */ /* 0x002fec0003800000 */
.L_x_265:
[----:B------:R-:W1:Y:S01]  /*b1b0*/  SYNCS.PHASECHK.TRANS64.TRYWAIT P0, [R6+URZ], R5 ;  /* 0x00000005060075a7 */ /* 0x000e62000800017f */
[----:B------:R-:W-:-:S05]  /*b1c0*/  VIADD R0, R0, 0x1 ;  /* 0x0000000100007836 */ /* 0x000fca0000000000 */
[----:B------:R-:W-:-:S04]  /*b1d0*/  ISETP.NE.AND P1, PT, R0, 0x20, PT ;  /* 0x000000200000780c */ /* 0x000fc80003f25270 */
[----:B------:R-:W-:Y:S02]  /*b1e0*/  SEL R2, RZ, 0x1, P1 ;  /* 0x00000001ff027807 */ /* 0x000fe40000800000 */
[----:B------:R-:W-:Y:S02]  /*b1f0*/  SEL R0, R0, RZ, P1 ;  /* 0x000000ff00007207 */ /* 0x000fe40000800000 */
[----:B------:R-:W-:-:S03]  /*b200*/  LOP3.LUT R11, R11, R2, RZ, 0x3c, !PT ;  /* 0x000000020b0b7212 */ /* 0x000fc600078e3cff */
[----:B0-----:R-:W-:Y:S01]  /*b210*/  IMAD R7, R0, 0x8, R3 ;  /* 0x0000000800077824 */ /* 0x001fe200078e0203 */
[----:B------:R-:W-:Y:S01]  /*b220*/  SHF.L.U32 R4, R11, 0x1f, RZ ;  /* 0x0000001f0b047819 */ /* 0x000fe200000006ff */
[----:B-1----:R-:W-:Y:S06]  /*b230*/  @!P0 BRA `(.L_x_225) ;  /* 0x0000001000e08947 */ /* 0x002fec0003800000 */
.L_x_266:
        /* <DEDUP_REMOVED lines=9> */
.L_x_267:
        /* <DEDUP_REMOVED lines=9> */
.L_x_268:
        /* <DEDUP_REMOVED lines=9> */
.L_x_269:
        /* <DEDUP_REMOVED lines=9> */
.L_x_270:
        /* <DEDUP_REMOVED lines=9> */
.L_x_271:
        /* <DEDUP_REMOVED lines=9> */
.L_x_272:
        /* <DEDUP_REMOVED lines=9> */
.L_x_273:
        /* <DEDUP_REMOVED lines=9> */
.L_x_274:
        /* <DEDUP_REMOVED lines=9> */
.L_x_275:
        /* <DEDUP_REMOVED lines=9> */
.L_x_276:
        /* <DEDUP_REMOVED lines=9> */
.L_x_277:
        /* <DEDUP_REMOVED lines=9> */
.L_x_278:
        /* <DEDUP_REMOVED lines=9> */
.L_x_279:
        /* <DEDUP_REMOVED lines=9> */
.L_x_280:
        /* <DEDUP_REMOVED lines=9> */
.L_x_281:
        /* <DEDUP_REMOVED lines=9> */
.L_x_282:
        /* <DEDUP_REMOVED lines=9> */
.L_x_283:
        /* <DEDUP_REMOVED lines=9> */
.L_x_284:
        /* <DEDUP_REMOVED lines=9> */
.L_x_285:
        /* <DEDUP_REMOVED lines=9> */
.L_x_286:
        /* <DEDUP_REMOVED lines=9> */
.L_x_287:
        /* <DEDUP_REMOVED lines=9> */
.L_x_288:
        /* <DEDUP_REMOVED lines=9> */
.L_x_289:
        /* <DEDUP_REMOVED lines=9> */
.L_x_290:
        /* <DEDUP_REMOVED lines=9> */
.L_x_291:
        /* <DEDUP_REMOVED lines=9> */
.L_x_292:
        /* <DEDUP_REMOVED lines=9> */
.L_x_293:
[----:B------:R-:W1:Y:S01]  /*c170*/  SYNCS.PHASECHK.TRANS64.TRYWAIT P0, [R6+URZ], R5 ;  /* 0x00000005060075a7 */ /* 0x000e62000800017f */
[----:B------:R-:W-:-:S05]  /*c180*/  VIADD R0, R0, 0x1 ;  /* 0x0000000100007836 */ /* 0x000fca0000000000 */
[----:B------:R-:W-:-:S04]  /*c190*/  ISETP.NE.AND P1, PT, R0, 0x20, PT ;  /* 0x000000200000780c */ /* 0x000fc80003f25270 */
[----:B------:R-:W-:Y:S02]  /*c1a0*/  SEL R2, RZ, 0x1, P1 ;  /* 0x00000001ff027807 */ /* 0x000fe40000800000 */
[----:B------:R-:W-:Y:S02]  /*c1b0*/  SEL R0, R0, RZ, P1 ;  /* 0x000000ff00007207 */ /* 0x000fe40000800000 */
[----:B------:R-:W-:Y:S01]  /*c1c0*/  LOP3.LUT R2, R11, R2, RZ, 0x3c, !PT ;  /* 0x000000020b027212 */ /* 0x000fe200078e3cff */
[----:B-1----:R-:W-:Y:S06]  /*c1d0*/  @!P0 BRA `(.L_x_253) ;  /* 0x0000000c00288947 */ /* 0x002fec0003800000 */
.L_x_294:
[----:B------:R-:W-:Y:S01]  /*c1e0*/  IMAD R3, R0, 0x8, R3 ;  /* 0x0000000800037824 */ /* 0x000fe200078e0203 */
[----:B------:R-:W-:-:S07]  /*c1f0*/  SHF.L.U32 R0, R2, 0x1f, RZ ;  /* 0x0000001f02007819 */ /* 0x000fce00000006ff */
.L_x_254:
[----:B--2---:R2:W3:Y:S02]  /*c200*/  SYNCS.PHASECHK.TRANS64.TRYWAIT P0, [R3+URZ], R0 ;  /* 0x00000000030075a7 */ /* 0x0044e4000800017f */
[----:B---3--:R-:W-:Y:S05]  /*c210*/  @!P0 NANOSLEEP.SYNCS 0x989680 ;  /* 0x009896800000895d */ /* 0x008fea0003900000 */
[----:B------:R-:W3:Y:S02]  /*c220*/  @!P0 SYNCS.PHASECHK.TRANS64 P0, [R3+URZ], R0 ;  /* 0x00000000030085a7 */ /* 0x000ee4000800007f */
[----:B---3--:R-:W-:Y:S05]  /*c230*/  @!P0 BRA `(.L_x_254) ;  /* 0xfffffffc00f08947 */ /* 0x008fea000383ffff */
.L_x_221:
[----:B------:R-:W-:Y:S05]  /*c240*/  BSYNC B0 ;  /* 0x0000000000007941 */ /* 0x000fea0003800000 */
.L_x_220:
[----:B------:R-:W-:Y:S05]  /*c250*/  EXIT ;  /* 0x000000000000794d */ /* 0x000fea0003800000 */
.L_x_19:
[----:B0-----:R0:W1:Y:S02]  /*c260*/  SYNCS.PHASECHK.TRANS64.TRYWAIT P0, [R13+URZ+-0x8], R14 ;  /* 0xfffff80e0d0075a7 */ /* 0x001064000800017f */
[----:B-1----:R-:W-:Y:S05]  /*c270*/  @!P0 NANOSLEEP.SYNCS 0x989680 ;  /* 0x009896800000895d */ /* 0x002fea0003900000 */
[----:B------:R-:W1:Y:S02]  /*c280*/  @!P0 SYNCS.PHASECHK.TRANS64 P0, [R13+URZ+-0x8], R14 ;  /* 0xfffff80e0d0085a7 */ /* 0x000e64000800007f */
[----:B-1----:R-:W-:Y:S05]  /*c290*/  @!P0 BRA `(.L_x_19) ;  /* 0xfffffffc00f08947 */ /* 0x002fea000383ffff */
[----:B------:R-:W-:Y:S05]  /*c2a0*/  BRA `(.L_x_255) ;  /* 0xffffff5800207947 */ /* 0x000fea000383ffff */
.L_x_24:
[----:B-1----:R-:W-:-:S04]  /*c2b0*/  IMAD.U32 R15, RZ, RZ, UR5 ;  /* 0x00000005ff0f7e24 */ /* 0x002fc8000f8e00ff */
[----:B------:R1:W4:Y:S03]  /*c2c0*/  SYNCS.PHASECHK.TRANS64.TRYWAIT P0, [R15+URZ], R14 ;  /* 0x0000000e0f0075a7 */ /* 0x000326000800017f */
[----:B----4-:R-:W-:Y:S05]  /*c2d0*/  @!P0 NANOSLEEP.SYNCS 0x989680 ;  /* 0x009896800000895d */ /* 0x010fea0003900000 */
[----:B------:R-:W4:Y:S02]  /*c2e0*/  @!P0 SYNCS.PHASECHK.TRANS64 P0, [R15+URZ], R14 ;  /* 0x0000000e0f0085a7 */ /* 0x000f24000800007f */
[----:B----4-:R-:W-:Y:S05]  /*c2f0*/  @!P0 BRA `(.L_x_24) ;  /* 0xfffffffc00ec8947 */ /* 0x010fea000383ffff */
[----:B------:R-:W-:Y:S05]  /*c300*/  BRA `(.L_x_23) ;  /* 0xffffff5c00987947 */ /* 0x000fea000383ffff */
.L_x_30:
[----:B-1----:R-:W-:-:S04]  /*c310*/  IMAD.U32 R180, RZ, RZ, UR16 ;  /* 0x00000010ffb47e24 */ /* 0x002fc8000f8e00ff */
[----:B------:R1:W4:Y:S03]  /*c320*/  SYNCS.PHASECHK.TRANS64.TRYWAIT P0, [R180+URZ], R177 ;  /* 0x000000b1b40075a7 */ /* 0x000326000800017f */
[----:B----4-:R-:W-:Y:S05]  /*c330*/  @!P0 NANOSLEEP.SYNCS 0x989680 ;  /* 0x009896800000895d */ /* 0x010fea0003900000 */
[----:B------:R-:W4:Y:S02]  /*c340*/  @!P0 SYNCS.PHASECHK.TRANS64 P0, [R180+URZ], R177 ;  /* 0x000000b1b40085a7 */ /* 0x000f24000800007f */
[----:B----4-:R-:W-:Y:S05]  /*c350*/  @!P0 BRA `(.L_x_30) ;  /* 0xfffffffc00ec8947 */ /* 0x010fea000383ffff */
[----:B------:R-:W-:Y:S05]  /*c360*/  BRA `(.L_x_29) ;  /* 0xffffff6800607947 */ /* 0x000fea000383ffff */
.L_x_38:
[----:B----4-:R4:W0:Y:S02]  /*c370*/  SYNCS.PHASECHK.TRANS64.TRYWAIT P0, [R13+URZ+0x8], R14 ;  /* 0x0000080e0d0075a7 */ /* 0x010824000800017f */
[----:B0-----:R-:W-:Y:S05]  /*c380*/  @!P0 NANOSLEEP.SYNCS 0x989680 ;  /* 0x009896800000895d */ /* 0x001fea0003900000 */
[----:B------:R-:W0:Y:S02]  /*c390*/  @!P0 SYNCS.PHASECHK.TRANS64 P0, [R13+URZ+0x8], R14 ;  /* 0x0000080e0d0085a7 */ /* 0x000e24000800007f */
[----:B0-----:R-:W-:Y:S05]  /*c3a0*/  @!P0 BRA `(.L_x_38) ;  /* 0xfffffffc00f08947 */ /* 0x001fea000383ffff */
[----:B------:R-:W-:Y:S05]  /*c3b0*/  BRA `(.L_x_256) ;  /* 0xffffff7800547947 */ /* 0x000fea000383ffff */
.L_x_207:
[----:B------:R-:W-:Y:S01]  /*c3c0*/  BSSY B1, `(.L_x_257) ;  /* 0x0000006000017945 */ /* 0x000fe20003800000 */
[----:B------:R-:W-:-:S07]  /*c3d0*/  IMAD.MOV.U32 R6, RZ, RZ, -0x1 ;  /* 0xffffffffff067424 */ /* 0x000fce00078e00ff */
[----:B------:R-:W-:Y:S05]  /*c3e0*/  WARPSYNC.COLLECTIVE R6, `(.L_x_258) ;  /* 0x00000000060c7348 */ /* 0x000fea0003c00000 */
[----:B------:R-:W-:Y:S02]  /*c3f0*/  ELECT P1, UR62, PT ;  /* 0x00000000003e782f */ /* 0x000fe40003820000 */
[----:B------:R-:W-:Y:S01]  /*c400*/  MOV R6, UR62 ;  /* 0x0000003e00067c02 */ /* 0x000fe20008000f00 */
[----:B------:R-:W-:Y:S10]  /*c410*/  ENDCOLLECTIVE ;  /* 0x000000000000791b */ /* 0x000ff40003800000 */
.L_x_258:
[----:B------:R-:W-:Y:S05]  /*c420*/  BSYNC B1 ;  /* 0x0000000000017941 */ /* 0x000fea0003800000 */
.L_x_257:
[----:B------:R-:W-:Y:S05]  /*c430*/  BRA `(.L_x_259) ;  /* 0xffffffe0000c7947 */ /* 0x000fea000383ffff */
.L_x_210:
[----:B0-----:R0:W1:Y:S02]  /*c440*/  SYNCS.PHASECHK.TRANS64.TRYWAIT P1, [R14+URZ+0x100], R5 ;  /* 0x000100050e0075a7 */ /* 0x001064000802017f */
[----:B-1----:R-:W-:Y:S05]  /*c450*/  @!P1 NANOSLEEP.SYNCS 0x989680 ;  /* 0x009896800000995d */ /* 0x002fea0003900000 */
[----:B------:R-:W1:Y:S02]  /*c460*/  @!P1 SYNCS.PHASECHK.TRANS64 P1, [R14+URZ+0x100], R5 ;  /* 0x000100050e0095a7 */ /* 0x000e64000802007f */
[----:B-1----:R-:W-:Y:S05]  /*c470*/  @!P1 BRA `(.L_x_210) ;  /* 0xfffffffc00f09947 */ /* 0x002fea000383ffff */
[----:B------:R-:W-:Y:S05]  /*c480*/  BRA `(.L_x_260) ;  /* 0xffffffe000447947 */ /* 0x000fea000383ffff */
.L_x_219:
[----:B------:R-:W-:Y:S01]  /*c490*/  BSSY B0, `(.L_x_261) ;  /* 0x0000006000007945 */ /* 0x000fe20003800000 */
[----:B------:R-:W-:-:S07]  /*c4a0*/  IMAD.MOV.U32 R6, RZ, RZ, -0x1 ;  /* 0xffffffffff067424 */ /* 0x000fce00078e00ff */
[----:B------:R-:W-:Y:S05]  /*c4b0*/  WARPSYNC.COLLECTIVE R6, `(.L_x_262) ;  /* 0x00000000060c7348 */ /* 0x000fea0003c00000 */
[----:B------:R-:W-:Y:S02]  /*c4c0*/  ELECT P1, UR62, PT ;  /* 0x00000000003e782f */ /* 0x000fe40003820000 */
[----:B------:R-:W-:Y:S01]  /*c4d0*/  MOV R6, UR62 ;  /* 0x0000003e00067c02 */ /* 0x000fe20008000f00 */
[----:B------:R-:W-:Y:S10]  /*c4e0*/  ENDCOLLECTIVE ;  /* 0x000000000000791b */ /* 0x000ff40003800000 */
.L_x_262:
[----:B------:R-:W-:Y:S05]  /*c4f0*/  BSYNC B0 ;  /* 0x0000000000007941 */ /* 0x000fea0003800000 */
.L_x_261:
[----:B------:R-:W-:Y:S01]  /*c500*/  PLOP3.LUT P0, PT, P1, PT, PT, 0x80, 0x0 ;  /* 0x000000000000781c */ /* 0x000fe20000f0f070 */
[----:B------:R-:W-:-:S12]  /*c510*/  BRA `(.L_x_263) ;  /* 0xffffffe800a87947 */ /* 0x000fd8000383ffff */
.L_x_223:
[----:B0-----:R0:W1:Y:S02]  /*c520*/  SYNCS.PHASECHK.TRANS64.TRYWAIT P0, [R5+URZ], R2 ;  /* 0x00000002050075a7 */ /* 0x001064000800017f */
[----:B-1----:R-:W-:Y:S05]  /*c530*/  @!P0 NANOSLEEP.SYNCS 0x989680 ;  /* 0x009896800000895d */ /* 0x002fea0003900000 */
[----:B------:R-:W1:Y:S02]  /*c540*/  @!P0 SYNCS.PHASECHK.TRANS64 P0, [R5+URZ], R2 ;  /* 0x00000002050085a7 */ /* 0x000e64000800007f */
[----:B-1----:R-:W-:Y:S05]  /*c550*/  @!P0 BRA `(.L_x_223) ;  /* 0xfffffffc00f08947 */ /* 0x002fea000383ffff */
[----:B------:R-:W-:Y:S05]  /*c560*/  BRA `(.L_x_264) ;  /* 0xffffffe800ec7947 */ /* 0x000fea000383ffff */
.L_x_224:
[----:B0-----:R0:W1:Y:S02]  /*c570*/  SYNCS.PHASECHK.TRANS64.TRYWAIT P0, [R7+URZ], R4 ;  /* 0x00000004070075a7 */ /* 0x001064000800017f */
[----:B-1----:R-:W-:Y:S05]  /*c580*/  @!P0 NANOSLEEP.SYNCS 0x989680 ;  /* 0x009896800000895d */ /* 0x002fea0003900000 */
[----:B------:R-:W1:Y:S02]  /*c590*/  @!P0 SYNCS.PHASECHK.TRANS64 P0, [R7+URZ], R4 ;  /* 0x00000004070085a7 */ /* 0x000e64000800007f */
[----:B-1----:R-:W-:Y:S05]  /*c5a0*/  @!P0 BRA `(.L_x_224) ;  /* 0xfffffffc00f08947 */ /* 0x002fea000383ffff */
[----:B------:R-:W-:Y:S05]  /*c5b0*/  BRA `(.L_x_265) ;  /* 0xffffffe800fc7947 */ /* 0x000fea000383ffff */
.L_x_225:
[----:B0-----:R0:W1:Y:S02]  /*c5c0*/  SYNCS.PHASECHK.TRANS64.TRYWAIT P0, [R6+URZ], R5 ;  /* 0x00000005060075a7 */ /* 0x001064000800017f */
[----:B-1----:R-:W-:Y:S05]  /*c5d0*/  @!P0 NANOSLEEP.SYNCS 0x989680 ;  /* 0x009896800000895d */ /* 0x002fea0003900000 */
[----:B------:R-:W1:Y:S02]  /*c5e0*/  @!P0 SYNCS.PHASECHK.TRANS64 P0, [R6+URZ], R5 ;  /* 0x00000005060085a7 */ /* 0x000e64000800007f */
[----:B-1----:R-:W-:Y:S05]  /*c5f0*/  @!P0 BRA `(.L_x_225) ;  /* 0xfffffffc00f08947 */ /* 0x002fea000383ffff */
[----:B------:R-:W-:Y:S05]  /*c600*/  BRA `(.L_x_266) ;  /* 0xffffffec000c7947 */ /* 0x000fea000383ffff */
.L_x_226:
[----:B0-----:R0:W1:Y:S02]  /*c610*/  SYNCS.PHASECHK.TRANS64.TRYWAIT P0, [R7+URZ], R4 ;  /* 0x00000004070075a7 */ /* 0x001064000800017f */
[----:B-1----:R-:W-:Y:S05]  /*c620*/  @!P0 NANOSLEEP.SYNCS 0x989680 ;  /* 0x009896800000895d */ /* 0x002fea0003900000 */
[----:B------:R-:W1:Y:S02]  /*c630*/  @!P0 SYNCS.PHASECHK.TRANS64 P0, [R7+URZ], R4 ;  /* 0x00000004070085a7 */ /* 0x000e64000800007f */
[----:B-1----:R-:W-:Y:S05]  /*c640*/  @!P0 BRA `(.L_x_226) ;  /* 0xfffffffc00f08947 */ /* 0x002fea000383ffff */
[----:B------:R-:W-:Y:S05]  /*c650*/  BRA `(.L_x_267) ;  /* 0xffffffec001c7947 */ /* 0x000fea000383ffff */
.L_x_227:
[----:B0-----:R0:W1:Y:S02]  /*c660*/  SYNCS.PHASECHK.TRANS64.TRYWAIT P0, [R6+URZ], R5 ;  /* 0x00000005060075a7 */ /* 0x001064000800017f */
[----:B-1----:R-:W-:Y:S05]  /*c670*/  @!P0 NANOSLEEP.SYNCS 0x989680 ;  /* 0x009896800000895d */ /* 0x002fea0003900000 */
[----:B------:R-:W1:Y:S02]  /*c680*/  @!P0 SYNCS.PHASECHK.TRANS64 P0, [R6+URZ], R5 ;  /* 0x00000005060085a7 */ /* 0x000e64000800007f */
[----:B-1----:R-:W-:Y:S05]  /*c690*/  @!P0 BRA `(.L_x_227) ;  /* 0xfffffffc00f08947 */ /* 0x002fea000383ffff */
[----:B------:R-:W-:Y:S05]  /*c6a0*/  BRA `(.L_x_268) ;  /* 0xffffffec002c7947 */ /* 0x000fea000383ffff */
.L_x_228:
[----:B0-----:R0:W1:Y:S02]  /*c6b0*/  SYNCS.PHASECHK.TRANS64.TRYWAIT P0, [R7+URZ], R4 ;  /* 0x00000004070075a7 */ /* 0x001064000800017f */
[----:B-1----:R-:W-:Y:S05]  /*c6c0*/  @!P0 NANOSLEEP.SYNCS 0x989680 ;  /* 0x009896800000895d */ /* 0x002fea0003900000 */
[----:B------:R-:W1:Y:S02]  /*c6d0*/  @!P0 SYNCS.PHASECHK.TRANS64 P0, [R7+URZ], R4 ;  /* 0x00000004070085a7 */ /* 0x000e64000800007f */
[----:B-1----:R-:W-:Y:S05]  /*c6e0*/  @!P0 BRA `(.L_x_228) ;  /* 0xfffffffc00f08947 */ /* 0x002fea000383ffff */
[----:B------:R-:W-:Y:S05]  /*c6f0*/  BRA `(.L_x_269) ;  /* 0xffffffec003c7947 */ /* 0x000fea000383ffff */
.L_x_229:
[----:B0-----:R0:W1:Y:S02]  /*c700*/  SYNCS.PHASECHK.TRANS64.TRYWAIT P0, [R6+URZ], R5 ;  /* 0x00000005060075a7 */ /* 0x001064000800017f */
[----:B-1----:R-:W-:Y:S05]  /*c710*/  @!P0 NANOSLEEP.SYNCS 0x989680 ;  /* 0x009896800000895d */ /* 0x002fea0003900000 */
[----:B------:R-:W1:Y:S02]  /*c720*/  @!P0 SYNCS.PHASECHK.TRANS64 P0, [R6+URZ], R5 ;  /* 0x00000005060085a7 */ /* 0x000e64000800007f */
[----:B-1----:R-:W-:Y:S05]  /*c730*/  @!P0 BRA `(.L_x_229) ;  /* 0xfffffffc00f08947 */ /* 0x002fea000383ffff */
[----:B------:R-:W-:Y:S05]  /*c740*/  BRA `(.L_x_270) ;  /* 0xffffffec004c7947 */ /* 0x000fea000383ffff */
.L_x_230:
[----:B0-----:R0:W1:Y:S02]  /*c750*/  SYNCS.PHASECHK.TRANS64.TRYWAIT P0, [R7+URZ], R4 ;  /* 0x00000004070075a7 */ /* 0x001064000800017f */
[----:B-1----:R-:W-:Y:S05]  /*c760*/  @!P0 NANOSLEEP.SYNCS 0x989680 ;  /* 0x009896800000895d */ /* 0x002fea0003900000 */
[----:B------:R-:W1:Y:S02]  /*c770*/  @!P0 SYNCS.PHASECHK.TRANS64 P0, [R7+URZ], R4 ;  /* 0x00000004070085a7 */ /* 0x000e64000800007f */
[----:B-1----:R-:W-:Y:S05]  /*c780*/  @!P0 BRA `(.L_x_230) ;  /* 0xfffffffc00f08947 */ /* 0x002fea000383ffff */
[----:B------:R-:W-:Y:S05]  /*c790*/  BRA `(.L_x_271) ;  /* 0xffffffec005c7947 */ /* 0x000fea000383ffff */
.L_x_231:
[----:B0-----:R0:W1:Y:S02]  /*c7a0*/  SYNCS.PHASECHK.TRANS64.TRYWAIT P0, [R6+URZ], R5 ;  /* 0x00000005060075a7 */ /* 0x001064000800017f */
[----:B-1----:R-:W-:Y:S05]  /*c7b0*/  @!P0 NANOSLEEP.SYNCS 0x989680 ;  /* 0x009896800000895d */ /* 0x002fea0003900000 */
[----:B------:R-:W1:Y:S02]  /*c7c0*/  @!P0 SYNCS.PHASECHK.TRANS64 P0, [R6+URZ], R5 ;  /* 0x00000005060085a7 */ /* 0x000e64000800007f */
[----:B-1----:R-:W-:Y:S05]  /*c7d0*/  @!P0 BRA `(.L_x_231) ;  /* 0xfffffffc00f08947 */ /* 0x002fea000383ffff */
[----:B------:R-:W-:Y:S05]  /*c7e0*/  BRA `(.L_x_272) ;  /* 0xffffffec006c7947 */ /* 0x000fea000383ffff */
.L_x_232:
[----:B0-----:R0:W1:Y:S02]  /*c7f0*/  SYNCS.PHASECHK.TRANS64.TRYWAIT P0, [R7+URZ], R4 ;  /* 0x00000004070075a7 */ /* 0x001064000800017f */
[----:B-1----:R-:W-:Y:S05]  /*c800*/  @!P0 NANOSLEEP.SYNCS 0x989680 ;  /* 0x009896800000895d */ /* 0x002fea0003900000 */
[----:B------:R-:W1:Y:S02]  /*c810*/  @!P0 SYNCS.PHASECHK.TRANS64 P0, [R7+URZ], R4 ;  /* 0x00000004070085a7 */ /* 0x000e64000800007f */
[----:B-1----:R-:W-:Y:S05]  /*c820*/  @!P0 BRA `(.L_x_232) ;  /* 0xfffffffc00f08947 */ /* 0x002fea000383ffff */
[----:B------:R-:W-:Y:S05]  /*c830*/  BRA `(.L_x_273) ;  /* 0xffffffec007c7947 */ /* 0x000fea000383ffff */
.L_x_233:
[----:B0-----:R0:W1:Y:S02]  /*c840*/  SYNCS.PHASECHK.TRANS64.TRYWAIT P0, [R6+URZ], R5 ;  /* 0x00000005060075a7 */ /* 0x001064000800017f */
[----:B-1----:R-:W-:Y:S05]  /*c850*/  @!P0 NANOSLEEP.SYNCS 0x989680 ;  /* 0x009896800000895d */ /* 0x002fea0003900000 */
[----:B------:R-:W1:Y:S02]  /*c860*/  @!P0 SYNCS.PHASECHK.TRANS64 P0, [R6+URZ], R5 ;  /* 0x00000005060085a7 */ /* 0x000e64000800007f */
[----:B-1----:R-:W-:Y:S05]  /*c870*/  @!P0 BRA `(.L_x_233) ;  /* 0xfffffffc00f08947 */ /* 0x002fea000383ffff */
[----:B------:R-:W-:Y:S05]  /*c880*/  BRA `(.L_x_274) ;  /* 0xffffffec008c7947 */ /* 0x000fea000383ffff */
.L_x_234:
[----:B0-----:R0:W1:Y:S02]  /*c890*/  SYNCS.PHASECHK.TRANS64.TRYWAIT P0, [R7+URZ], R4 ;  /* 0x00000004070075a7 */ /* 0x001064000800017f */
[----:B-1----:R-:W-:Y:S05]  /*c8a0*/  @!P0 NANOSLEEP.SYNCS 0x989680 ;  /* 0x009896800000895d */ /* 0x002fea0003900000 */
[----:B------:R-:W1:Y:S02]  /*c8b0*/  @!P0 SYNCS.PHASECHK.TRANS64 P0, [R7+URZ], R4 ;  /* 0x00000004070085a7 */ /* 0x000e64000800007f */
[----:B-1----:R-:W-:Y:S05]  /*c8c0*/  @!P0 BRA `(.L_x_234) ;  /* 0xfffffffc00f08947 */ /* 0x002fea000383ffff */
[----:B------:R-:W-:Y:S05]  /*c8d0*/  BRA `(.L_x_275) ;  /* 0xffffffec009c7947 */ /* 0x000fea000383ffff */
.L_x_235:
[----:B0-----:R0:W1:Y:S02]  /*c8e0*/  SYNCS.PHASECHK.TRANS64.TRYWAIT P0, [R6+URZ], R5 ;  /* 0x00000005060075a7 */ /* 0x001064000800017f */
[----:B-1----:R-:W-:Y:S05]  /*c8f0*/  @!P0 NANOSLEEP.SYNCS 0x989680 ;  /* 0x009896800000895d */ /* 0x002fea0003900000 */
[----:B------:R-:W1:Y:S02]  /*c900*/  @!P0 SYNCS.PHASECHK.TRANS64 P0, [R6+URZ], R5 ;  /* 0x00000005060085a7 */ /* 0x000e64000800007f */
[----:B-1----:R-:W-:Y:S05]  /*c910*/  @!P0 BRA `(.L_x_235) ;  /* 0xfffffffc00f08947 */ /* 0x002fea000383ffff */
[----:B------:R-:W-:Y:S05]  /*c920*/  BRA `(.L_x_276) ;  /* 0xffffffec00ac7947 */ /* 0x000fea000383ffff */
.L_x_236:
[----:B0-----:R0:W1:Y:S02]  /*c930*/  SYNCS.PHASECHK.TRANS64.TRYWAIT P0, [R7+URZ], R4 ;  /* 0x00000004070075a7 */ /* 0x001064000800017f */
[----:B-1----:R-:W-:Y:S05]  /*c940*/  @!P0 NANOSLEEP.SYNCS 0x989680 ;  /* 0x009896800000895d */ /* 0x002fea0003900000 */
[----:B------:R-:W1:Y:S02]  /*c950*/  @!P0 SYNCS.PHASECHK.TRANS64 P0, [R7+URZ], R4 ;  /* 0x00000004070085a7 */ /* 0x000e64000800007f */
[----:B-1----:R-:W-:Y:S05]  /*c960*/  @!P0 BRA `(.L_x_236) ;  /* 0xfffffffc00f08947 */ /* 0x002fea000383ffff */
[----:B------:R-:W-:Y:S05]  /*c970*/  BRA `(.L_x_277) ;  /* 0xffffffec00bc7947 */ /* 0x000fea000383ffff */
.L_x_237:
[----:B0-----:R0:W1:Y:S02]  /*c980*/  SYNCS.PHASECHK.TRANS64.TRYWAIT P0, [R6+URZ], R5 ;  /* 0x00000005060075a7 */ /* 0x001064000800017f */
[----:B-1----:R-:W-:Y:S05]  /*c990*/  @!P0 NANOSLEEP.SYNCS 0x989680 ;  /* 0x009896800000895d */ /* 0x002fea0003900000 */
[----:B------:R-:W1:Y:S02]  /*c9a0*/  @!P0 SYNCS.PHASECHK.TRANS64 P0, [R6+URZ], R5 ;  /* 0x00000005060085a7 */ /* 0x000e64000800007f */
[----:B-1----:R-:W-:Y:S05]  /*c9b0*/  @!P0 BRA `(.L_x_237) ;  /* 0xfffffffc00f08947 */ /* 0x002fea000383ffff */
[----:B------:R-:W-:Y:S05]  /*c9c0*/  BRA `(.L_x_278) ;  /* 0xffffffec00cc7947 */ /* 0x000fea000383ffff */
.L_x_238:
[----:B0-----:R0:W1:Y:S02]  /*c9d0*/  SYNCS.PHASECHK.TRANS64.TRYWAIT P0, [R7+URZ], R4 ;  /* 0x00000004070075a7 */ /* 0x001064000800017f */
[----:B-1----:R-:W-:Y:S05]  /*c9e0*/  @!P0 NANOSLEEP.SYNCS 0x989680 ;  /* 0x009896800000895d */ /* 0x002fea0003900000 */
[----:B------:R-:W1:Y:S02]  /*c9f0*/  @!P0 SYNCS.PHASECHK.TRANS64 P0, [R7+URZ], R4 ;  /* 0x00000004070085a7 */ /* 0x000e64000800007f */
[----:B-1----:R-:W-:Y:S05]  /*ca00*/  @!P0 BRA `(.L_x_238) ;  /* 0xfffffffc00f08947 */ /* 0x002fea000383ffff */
[----:B------:R-:W-:Y:S05]  /*ca10*/  BRA `(.L_x_279) ;  /* 0xffffffec00dc7947 */ /* 0x000fea000383ffff */
.L_x_239:
[----:B0-----:R0:W1:Y:S02]  /*ca20*/  SYNCS.PHASECHK.TRANS64.TRYWAIT P0, [R6+URZ], R5 ;  /* 0x00000005060075a7 */ /* 0x001064000800017f */
[----:B-1----:R-:W-:Y:S05]  /*ca30*/  @!P0 NANOSLEEP.SYNCS 0x989680 ;  /* 0x009896800000895d */ /* 0x002fea0003900000 */
[----:B------:R-:W1:Y:S02]  /*ca40*/  @!P0 SYNCS.PHASECHK.TRANS64 P0, [R6+URZ], R5 ;  /* 0x00000005060085a7 */ /* 0x000e64000800007f */
[----:B-1----:R-:W-:Y:S05]  /*ca50*/  @!P0 BRA `(.L_x_239) ;  /* 0xfffffffc00f08947 */ /* 0x002fea000383ffff */
[----:B------:R-:W-:Y:S05]  /*ca60*/  BRA `(.L_x_280) ;  /* 0xffffffec00ec7947 */ /* 0x000fea000383ffff */
.L_x_240:
[----:B0-----:R0:W1:Y:S02]  /*ca70*/  SYNCS.PHASECHK.TRANS64.TRYWAIT P0, [R7+URZ], R4 ;  /* 0x00000004070075a7 */ /* 0x001064000800017f */
[----:B-1----:R-:W-:Y:S05]  /*ca80*/  @!P0 NANOSLEEP.SYNCS 0x989680 ;  /* 0x009896800000895d */ /* 0x002fea0003900000 */
[----:B------:R-:W1:Y:S02]  /*ca90*/  @!P0 SYNCS.PHASECHK.TRANS64 P0, [R7+URZ], R4 ;  /* 0x00000004070085a7 */ /* 0x000e64000800007f */
[----:B-1----:R-:W-:Y:S05]  /*caa0*/  @!P0 BRA `(.L_x_240) ;  /* 0xfffffffc00f08947 */ /* 0x002fea000383ffff */
[----:B------:R-:W-:Y:S05]  /*cab0*/  BRA `(.L_x_281) ;  /* 0xffffffec00fc7947 */ /* 0x000fea000383ffff */
.L_x_241:
[----:B0-----:R0:W1:Y:S02]  /*cac0*/  SYNCS.PHASECHK.TRANS64.TRYWAIT P0, [R6+URZ], R5 ;  /* 0x00000005060075a7 */ /* 0x001064000800017f */
[----:B-1----:R-:W-:Y:S05]  /*cad0*/  @!P0 NANOSLEEP.SYNCS 0x989680 ;  /* 0x009896800000895d */ /* 0x002fea0003900000 */
[----:B------:R-:W1:Y:S02]  /*cae0*/  @!P0 SYNCS.PHASECHK.TRANS64 P0, [R6+URZ], R5 ;  /* 0x00000005060085a7 */ /* 0x000e64000800007f */
[----:B-1----:R-:W-:Y:S05]  /*caf0*/  @!P0 BRA `(.L_x_241) ;  /* 0xfffffffc00f08947 */ /* 0x002fea000383ffff */
[----:B------:R-:W-:Y:S05]  /*cb00*/  BRA `(.L_x_282) ;  /* 0xfffffff0000c7947 */ /* 0x000fea000383ffff */
.L_x_242:
[----:B0-----:R0:W1:Y:S02]  /*cb10*/  SYNCS.PHASECHK.TRANS64.TRYWAIT P0, [R7+URZ], R4 ;  /* 0x00000004070075a7 */ /* 0x001064000800017f */
[----:B-1----:R-:W-:Y:S05]  /*cb20*/  @!P0 NANOSLEEP.SYNCS 0x989680 ;  /* 0x009896800000895d */ /* 0x002fea0003900000 */
[----:B------:R-:W1:Y:S02]  /*cb30*/  @!P0 SYNCS.PHASECHK.TRANS64 P0, [R7+URZ], R4 ;  /* 0x00000004070085a7 */ /* 0x000e64000800007f */
[----:B-1----:R-:W-:Y:S05]  /*cb40*/  @!P0 BRA `(.L_x_242) ;  /* 0xfffffffc00f08947 */ /* 0x002fea000383ffff */
[----:B------:R-:W-:Y:S05]  /*cb50*/  BRA `(.L_x_283) ;  /* 0xfffffff0001c7947 */ /* 0x000fea000383ffff */
.L_x_243:
[----:B0-----:R0:W1:Y:S02]  /*cb60*/  SYNCS.PHASECHK.TRANS64.TRYWAIT P0, [R6+URZ], R5 ;  /* 0x00000005060075a7 */ /* 0x001064000800017f */
[----:B-1----:R-:W-:Y:S05]  /*cb70*/  @!P0 NANOSLEEP.SYNCS 0x989680 ;  /* 0x009896800000895d */ /* 0x002fea0003900000 */
[----:B------:R-:W1:Y:S02]  /*cb80*/  @!P0 SYNCS.PHASECHK.TRANS64 P0, [R6+URZ], R5 ;  /* 0x00000005060085a7 */ /* 0x000e64000800007f */
[----:B-1----:R-:W-:Y:S05]  /*cb90*/  @!P0 BRA `(.L_x_243) ;  /* 0xfffffffc00f08947 */ /* 0x002fea000383ffff */
[----:B------:R-:W-:Y:S05]  /*cba0*/  BRA `(.L_x_284) ;  /* 0xfffffff0002c7947 */ /* 0x000fea000383ffff */
.L_x_244:
[----:B0-----:R0:W1:Y:S02]  /*cbb0*/  SYNCS.PHASECHK.TRANS64.TRYWAIT P0, [R7+URZ], R4 ;  /* 0x00000004070075a7 */ /* 0x001064000800017f */
[----:B-1----:R-:W-:Y:S05]  /*cbc0*/  @!P0 NANOSLEEP.SYNCS 0x989680 ;  /* 0x009896800000895d */ /* 0x002fea0003900000 */
[----:B------:R-:W1:Y:S02]  /*cbd0*/  @!P0 SYNCS.PHASECHK.TRANS64 P0, [R7+URZ], R4 ;  /* 0x00000004070085a7 */ /* 0x000e64000800007f */
[----:B-1----:R-:W-:Y:S05]  /*cbe0*/  @!P0 BRA `(.L_x_244) ;  /* 0xfffffffc00f08947 */ /* 0x002fea000383ffff */
[----:B------:R-:W-:Y:S05]  /*cbf0*/  BRA `(.L_x_285) ;  /* 0xfffffff0003c7947 */ /* 0x000fea000383ffff */
.L_x_245:
[----:B0-----:R0:W1:Y:S02]  /*cc00*/  SYNCS.PHASECHK.TRANS64.TRYWAIT P0, [R6+URZ], R5 ;  /* 0x00000005060075a7 */ /* 0x001064000800017f */
[----:B-1----:R-:W-:Y:S05]  /*cc10*/  @!P0 NANOSLEEP.SYNCS 0x989680 ;  /* 0x009896800000895d */ /* 0x002fea0003900000 */
[----:B------:R-:W1:Y:S02]  /*cc20*/  @!P0 SYNCS.PHASECHK.TRANS64 P0, [R6+URZ], R5 ;  /* 0x00000005060085a7 */ /* 0x000e64000800007f */
[----:B-1----:R-:W-:Y:S05]  /*cc30*/  @!P0 BRA `(.L_x_245) ;  /* 0xfffffffc00f08947 */ /* 0x002fea000383ffff */
[----:B------:R-:W-:Y:S05]  /*cc40*/  BRA `(.L_x_286) ;  /* 0xfffffff0004c7947 */ /* 0x000fea000383ffff */
.L_x_246:
[----:B0-----:R0:W1:Y:S02]  /*cc50*/  SYNCS.PHASECHK.TRANS64.TRYWAIT P0, [R7+URZ], R4 ;  /* 0x00000004070075a7 */ /* 0x001064000800017f */
[----:B-1----:R-:W-:Y:S05]  /*cc60*/  @!P0 NANOSLEEP.SYNCS 0x989680 ;  /* 0x009896800000895d */ /* 0x002fea0003900000 */
[----:B------:R-:W1:Y:S02]  /*cc70*/  @!P0 SYNCS.PHASECHK.TRANS64 P0, [R7+URZ], R4 ;  /* 0x00000004070085a7 */ /* 0x000e64000800007f */
[----:B-1----:R-:W-:Y:S05]  /*cc80*/  @!P0 BRA `(.L_x_246) ;  /* 0xfffffffc00f08947 */ /* 0x002fea000383ffff */
[----:B------:R-:W-:Y:S05]  /*cc90*/  BRA `(.L_x_287) ;  /* 0xfffffff0005c7947 */ /* 0x000fea000383ffff */
.L_x_247:
[----:B0-----:R0:W1:Y:S02]  /*cca0*/  SYNCS.PHASECHK.TRANS64.TRYWAIT P0, [R6+URZ], R5 ;  /* 0x00000005060075a7 */ /* 0x001064000800017f */
[----:B-1----:R-:W-:Y:S05]  /*ccb0*/  @!P0 NANOSLEEP.SYNCS 0x989680 ;  /* 0x009896800000895d */ /* 0x002fea0003900000 */
[----:B------:R-:W1:Y:S02]  /*ccc0*/  @!P0 SYNCS.PHASECHK.TRANS64 P0, [R6+URZ], R5 ;  /* 0x00000005060085a7 */ /* 0x000e64000800007f */
[----:B-1----:R-:W-:Y:S05]  /*ccd0*/  @!P0 BRA `(.L_x_247) ;  /* 0xfffffffc00f08947 */ /* 0x002fea000383ffff */
[----:B------:R-:W-:Y:S05]  /*cce0*/  BRA `(.L_x_288) ;  /* 0xfffffff0006c7947 */ /* 0x000fea000383ffff */
.L_x_248:
[----:B0-----:R0:W1:Y:S02]  /*ccf0*/  SYNCS.PHASECHK.TRANS64.TRYWAIT P0, [R7+URZ], R4 ;  /* 0x00000004070075a7 */ /* 0x001064000800017f */
[----:B-1----:R-:W-:Y:S05]  /*cd00*/  @!P0 NANOSLEEP.SYNCS 0x989680 ;  /* 0x009896800000895d */ /* 0x002fea0003900000 */
[----:B------:R-:W1:Y:S02]  /*cd10*/  @!P0 SYNCS.PHASECHK.TRANS64 P0, [R7+URZ], R4 ;  /* 0x00000004070085a7 */ /* 0x000e64000800007f */
[----:B-1----:R-:W-:Y:S05]  /*cd20*/  @!P0 BRA `(.L_x_248) ;  /* 0xfffffffc00f08947 */ /* 0x002fea000383ffff */
[----:B------:R-:W-:Y:S05]  /*cd30*/  BRA `(.L_x_289) ;  /* 0xfffffff0007c7947 */ /* 0x000fea000383ffff */
.L_x_249:
[----:B0-----:R0:W1:Y:S02]  /*cd40*/  SYNCS.PHASECHK.TRANS64.TRYWAIT P0, [R6+URZ], R5 ;  /* 0x00000005060075a7 */ /* 0x001064000800017f */
[----:B-1----:R-:W-:Y:S05]  /*cd50*/  @!P0 NANOSLEEP.SYNCS 0x989680 ;  /* 0x009896800000895d */ /* 0x002fea0003900000 */
[----:B------:R-:W1:Y:S02]  /*cd60*/  @!P0 SYNCS.PHASECHK.TRANS64 P0, [R6+URZ], R5 ;  /* 0x00000005060085a7 */ /* 0x000e64000800007f */
[----:B-1----:R-:W-:Y:S05]  /*cd70*/  @!P0 BRA `(.L_x_249) ;  /* 0xfffffffc00f08947 */ /* 0x002fea000383ffff */
[----:B------:R-:W-:Y:S05]  /*cd80*/  BRA `(.L_x_290) ;  /* 0xfffffff0008c7947 */ /* 0x000fea000383ffff */
.L_x_250:
[----:B0-----:R0:W1:Y:S02]  /*cd90*/  SYNCS.PHASECHK.TRANS64.TRYWAIT P0, [R7+URZ], R4 ;  /* 0x00000004070075a7 */ /* 0x001064000800017f */
[----:B-1----:R-:W-:Y:S05]  /*cda0*/  @!P0 NANOSLEEP.SYNCS 0x989680 ;  /* 0x009896800000895d */ /* 0x002fea0003900000 */
[----:B------:R-:W1:Y:S02]  /*cdb0*/  @!P0 SYNCS.PHASECHK.TRANS64 P0, [R7+URZ], R4 ;  /* 0x00000004070085a7 */ /* 0x000e64000800007f */
[----:B-1----:R-:W-:Y:S05]  /*cdc0*/  @!P0 BRA `(.L_x_250) ;  /* 0xfffffffc00f08947 */ /* 0x002fea000383ffff */
[----:B------:R-:W-:Y:S05]  /*cdd0*/  BRA `(.L_x_291) ;  /* 0xfffffff0009c7947 */ /* 0x000fea000383ffff */
.L_x_251:
[----:B0-----:R0:W1:Y:S02]  /*cde0*/  SYNCS.PHASECHK.TRANS64.TRYWAIT P0, [R6+URZ], R5 ;  /* 0x00000005060075a7 */ /* 0x001064000800017f */
[----:B-1----:R-:W-:Y:S05]  /*cdf0*/  @!P0 NANOSLEEP.SYNCS 0x989680 ;  /* 0x009896800000895d */ /* 0x002fea0003900000 */
[----:B------:R-:W1:Y:S02]  /*ce00*/  @!P0 SYNCS.PHASECHK.TRANS64 P0, [R6+URZ], R5 ;  /* 0x00000005060085a7 */ /* 0x000e64000800007f */
[----:B-1----:R-:W-:Y:S05]  /*ce10*/  @!P0 BRA `(.L_x_251) ;  /* 0xfffffffc00f08947 */ /* 0x002fea000383ffff */
[----:B------:R-:W-:Y:S05]  /*ce20*/  BRA `(.L_x_292) ;  /* 0xfffffff000ac7947 */ /* 0x000fea000383ffff */
.L_x_252:
[----:B0-----:R0:W1:Y:S02]  /*ce30*/  SYNCS.PHASECHK.TRANS64.TRYWAIT P0, [R7+URZ], R4 ;  /* 0x00000004070075a7 */ /* 0x001064000800017f */
[----:B-1----:R-:W-:Y:S05]  /*ce40*/  @!P0 NANOSLEEP.SYNCS 0x989680 ;  /* 0x009896800000895d */ /* 0x002fea0003900000 */
[----:B------:R-:W1:Y:S02]  /*ce50*/  @!P0 SYNCS.PHASECHK.TRANS64 P0, [R7+URZ], R4 ;  /* 0x00000004070085a7 */ /* 0x000e64000800007f */
[----:B-1----:R-:W-:Y:S05]  /*ce60*/  @!P0 BRA `(.L_x_252) ;  /* 0xfffffffc00f08947 */ /* 0x002fea000383ffff */
[----:B------:R-:W-:Y:S05]  /*ce70*/  BRA `(.L_x_293) ;  /* 0xfffffff000bc7947 */ /* 0x000fea000383ffff */
.L_x_253:
[----:B-1----:R1:W2:Y:S02]  /*ce80*/  SYNCS.PHASECHK.TRANS64.TRYWAIT P0, [R6+URZ], R5 ;  /* 0x00000005060075a7 */ /* 0x0022a4000800017f */
[----:B--2---:R-:W-:Y:S05]  /*ce90*/  @!P0 NANOSLEEP.SYNCS 0x989680 ;  /* 0x009896800000895d */ /* 0x004fea0003900000 */
[----:B------:R-:W2:Y:S02]  /*cea0*/  @!P0 SYNCS.PHASECHK.TRANS64 P0, [R6+URZ], R5 ;  /* 0x00000005060085a7 */ /* 0x000ea4000800007f */
[----:B--2---:R-:W-:Y:S05]  /*ceb0*/  @!P0 BRA `(.L_x_253) ;  /* 0xfffffffc00f08947 */ /* 0x004fea000383ffff */
[----:B------:R-:W-:Y:S05]  /*cec0*/  BRA `(.L_x_294) ;  /* 0xfffffff000c47947 */ /* 0x000fea000383ffff */
.L_x_295:
[----:B------:R-:W-:-:S00]  /*ced0*/  BRA `(.L_x_295) ;  /* 0xfffffffc00fc7947 */ /* 0x000fc0000383ffff */
[----:B------:R-:W-:-:S00]  /*cee0*/  NOP ;  /* 0x0000000000007918 */ /* 0x000fc00000000000 */
        /* <DEDUP_REMOVED lines=9> */
.L_x_296:


//--------------------- .nv.shared._ZN7cutlass13device_kernelINS_4gemm6kernel13GemmUniversalIN4cute5tupleIJiiiiEEENS1_10collective13CollectiveMmaINS1_37MainloopSm90TmaGmmaWarpSpecializedFP8ILi32ENS5_IJNS4_1CILi2EEENSA_ILi1EEESC_EEENS1_32KernelTmaWarpSpecializedPingpongEEENS5_IJNSA_ILi64EEENSA_ILi160EEENSA_ILi32EEEEEENS_12float_e4m3_tENS5_IJlSC_lEEESK_SL_NS4_8TiledMMAINS4_8MMA_AtomIJNS4_4SM904GMMA30MMA_64x32x32_F32E4M3E4M3_SS_TNILNSP_7ScaleInE1ELSR_1EEEEEENS4_6LayoutINS5_IJSC_SC_SC_EEENS5_IJNSA_ILi0EEESW_SW_EEEEENS5_IJNS4_10UnderscoreESZ_SZ_EEEEENS4_13SM90_TMA_LOADENS4_14ComposedLayoutINS4_7SwizzleILi1ELi4ELi3EEENS4_18smem_ptr_flag_bitsILi8EEENSU_INS5_IJNSA_ILi8EEESI_EEENS5_IJSI_SC_EEEEEEEvNS4_8identityENS4_23SM90_TMA_LOAD_MULTICASTES1C_vS1D_EENS_8epilogue10collective6detail29Sm90TmaWarpSpecializedAdapterINS1H_15DefaultEpilogueISK_SL_SL_NS1G_6thread17LinearCombinationISK_Li1EffLNS1L_9ScaleType4KindE0ELNS_15FloatRoundStyleE2ESK_EENS1_15EpilogueDefaultEEEEEvvEEEEvNT_6ParamsE --------------------------
	.section	.nv.shared._ZN7cutlass13device_kernelINS_4gemm6kernel13GemmUniversalIN4cute5tupleIJiiiiEEENS1_10collective13CollectiveMmaINS1_37MainloopSm90TmaGmmaWarpSpecializedFP8ILi32ENS5_IJNS4_1CILi2EEENSA_ILi1EEESC_EEENS1_32KernelTmaWarpSpecializedPingpongEEENS5_IJNSA_ILi64EEENSA_ILi160EEENSA_ILi32EEEEEENS_12float_e4m3_tENS5_IJlSC_lEEESK_SL_NS4_8TiledMMAINS4_8MMA_AtomIJNS4_4SM904GMMA30MMA_64x32x32_F32E4M3E4M3_SS_TNILNSP_7ScaleInE1ELSR_1EEEEEENS4_6LayoutINS5_IJSC_SC_SC_EEENS5_IJNSA_ILi0EEESW_SW_EEEEENS5_IJNS4_10UnderscoreESZ_SZ_EEEEENS4_13SM90_TMA_LOADENS4_14ComposedLayoutINS4_7SwizzleILi1ELi4ELi3EEENS4_18smem_ptr_flag_bitsILi8EEENSU_INS5_IJNSA_ILi8EEESI_EEENS5_IJSI_SC_EEEEEEEvNS4_8identityENS4_23SM90_TMA_LOAD_MULTICASTES1C_vS1D_EENS_8epilogue10collective6detail29Sm90TmaWarpSpecializedAdapterINS1H_15DefaultEpilogueISK_SL_SL_NS1G_6thread17LinearCombinationISK_Li1EffLNS1L_9ScaleType4KindE0ELNS_15FloatRoundStyleE2ESK_EENS1_15EpilogueDefaultEEEEEvvEEEEvNT_6ParamsE,"aw",@nobits
	.sectionflags	@""
	.align	16
	.zero		1024


//--------------------- .nv.shared.reserved.0     --------------------------
	.section	.nv.shared.reserved.0,"aw",@nobits
	.weak		__nv_reservedSMEM_offset_0_alias
	.size		__nv_reservedSMEM_offset_0_alias, 0, 0
	.other		__nv_reservedSMEM_offset_0_alias,@"STO_CUDA_RESERVED_SHARED STV_DEFAULT"
__nv_reservedSMEM_offset_0_alias:
	.zero		0


//--------------------- .nv.global                --------------------------
	.section	.nv.global,"aw",@nobits
.nv.global:
	.type		_ZN39_INTERNAL_1c29127a_4_k_cu_a3de0fd6_95254cute1_E,@object
	.size		_ZN39_INTERNAL_1c29127a_4_k_cu_a3de0fd6_95254cute1_E,(_ZN39_INTERNAL_1c29127a_4_k_cu_a3de0fd6_95254cuda3std3__45__cpo6cbeginE - _ZN39_INTERNAL_1c29127a_4_k_cu_a3de0fd6_95254cute1_E)
_ZN39_INTERNAL_1c29127a_4_k_cu_a3de0fd6_95254cute1_E:
	.zero		1
	.type		_ZN39_INTERNAL_1c29127a_4_k_cu_a3de0fd6_95254cuda3std3__45__cpo6cbeginE,@object
	.size		_ZN39_INTERNAL_1c29127a_4_k_cu_a3de0fd6_95254cuda3std3__45__cpo6cbeginE,(_ZN39_INTERNAL_1c29127a_4_k_cu_a3de0fd6_95254cuda3std3__48in_placeE - _ZN39_INTERNAL_1c29127a_4_k_cu_a3de0fd6_95254cuda3std3__45__cpo6cbeginE)
_ZN39_INTERNAL_1c29127a_4_k_cu_a3de0fd6_95254cuda3std3__45__cpo6cbeginE:
	.zero		1
	.type		_ZN39_INTERNAL_1c29127a_4_k_cu_a3de0fd6_95254cuda3std3__48in_placeE,@object
	.size		_ZN39_INTERNAL_1c29127a_4_k_cu_a3de0fd6_95254cuda3std3__48in_placeE,(_ZN39_INTERNAL_1c29127a_4_k_cu_a3de0fd6_95254cuda3std6ranges3__45__cpo9iter_moveE - _ZN39_INTERNAL_1c29127a_4_k_cu_a3de0fd6_95254cuda3std3__48in_placeE)
_ZN39_INTERNAL_1c29127a_4_k_cu_a3de0fd6_95254cuda3std3__48in_placeE:
	.zero		1
	.type		_ZN39_INTERNAL_1c29127a_4_k_cu_a3de0fd6_95254cuda3std6ranges3__45__cpo9iter_moveE,@object
	.size		_ZN39_INTERNAL_1c29127a_4_k_cu_a3de0fd6_95254cuda3std6ranges3__45__cpo9iter_moveE,(_ZN39_INTERNAL_1c29127a_4_k_cu_a3de0fd6_95254cuda3std3__45__cpo5beginE - _ZN39_INTERNAL_1c29127a_4_k_cu_a3de0fd6_95254cuda3std6ranges3__45__cpo9iter_moveE)
_ZN39_INTERNAL_1c29127a_4_k_cu_a3de0fd6_95254cuda3std6ranges3__45__cpo9iter_moveE:
	.zero		1
	.type		_ZN39_INTERNAL_1c29127a_4_k_cu_a3de0fd6_95254cuda3std3__45__cpo5beginE,@object
	.size		_ZN39_INTERNAL_1c29127a_4_k_cu_a3de0fd6_95254cuda3std3__45__cpo5beginE,(_ZN39_INTERNAL_1c29127a_4_k_cu_a3de0fd6_95254cuda3std3__441_GLOBAL__N__1c29127a_4_k_cu_a3de0fd6_95256ignoreE - _ZN39_INTERNAL_1c29127a_4_k_cu_a3de0fd6_95254cuda3std3__45__cpo5beginE)
_ZN39_INTERNAL_1c29127a_4_k_cu_a3de0fd6_95254cuda3std3__45__cpo5beginE:
	.zero		1
	.type		_ZN39_INTERNAL_1c29127a_4_k_cu_a3de0fd6_95254cuda3std3__441_GLOBAL__N__1c29127a_4_k_cu_a3de0fd6_95256ignoreE,@object
	.size		_ZN39_INTERNAL_1c29127a_4_k_cu_a3de0fd6_95254cuda3std3__441_GLOBAL__N__1c29127a_4_k_cu_a3de0fd6_95256ignoreE,(_ZN39_INTERNAL_1c29127a_4_k_cu_a3de0fd6_95254cute7productE - _ZN39_INTERNAL_1c29127a_4_k_cu_a3de0fd6_95254cuda3std3__441_GLOBAL__N__1c29127a_4_k_cu_a3de0fd6_95256ignoreE)
_ZN39_INTERNAL_1c29127a_4_k_cu_a3de0fd6_95254cuda3std3__441_GLOBAL__N__1c29127a_4_k_cu_a3de0fd6_95256ignoreE:
	.zero		1
	.type		_ZN39_INTERNAL_1c29127a_4_k_cu_a3de0fd6_95254cute7productE,@object
	.size		_ZN39_INTERNAL_1c29127a_4_k_cu_a3de0fd6_95254cute7productE,(_ZN39_INTERNAL_1c29127a_4_k_cu_a3de0fd6_95254cuda3std3__45__cpo3endE - _ZN39_INTERNAL_1c29127a_4_k_cu_a3de0fd6_95254cute7productE)
_ZN39_INTERNAL_1c29127a_4_k_cu_a3de0fd6_95254cute7productE:
	.zero		1
	.type		_ZN39_INTERNAL_1c29127a_4_k_cu_a3de0fd6_95254cuda3std3__45__cpo3endE,@object
	.size		_ZN39_INTERNAL_1c29127a_4_k_cu_a3de0fd6_95254cuda3std3__45__cpo3endE,(_ZN39_INTERNAL_1c29127a_4_k_cu_a3de0fd6_95254cuda3std3__419piecewise_constructE - _ZN39_INTERNAL_1c29127a_4_k_cu_a3de0fd6_95254cuda3std3__45__cpo3endE)
_ZN39_INTERNAL_1c29127a_4_k_cu_a3de0fd6_95254cuda3std3__45__cpo3endE:
	.zero		1
	.type		_ZN39_INTERNAL_1c29127a_4_k_cu_a3de0fd6_95254cuda3std3__419piecewise_constructE,@object
	.size		_ZN39_INTERNAL_1c29127a_4_k_cu_a3de0fd6_95254cuda3std3__419piecewise_constructE,(_ZN39_INTERNAL_1c29127a_4_k_cu_a3de0fd6_95254cuda3std3__45__cpo4cendE - _ZN39_INTERNAL_1c29127a_4_k_cu_a3de0fd6_95254cuda3std3__419piecewise_constructE)
_ZN39_INTERNAL_1c29127a_4_k_cu_a3de0fd6_95254cuda3std3__419piecewise_constructE:
	.zero		1
	.type		_ZN39_INTERNAL_1c29127a_4_k_cu_a3de0fd6_95254cuda3std3__45__cpo4cendE,@object
	.size		_ZN39_INTERNAL_1c29127a_4_k_cu_a3de0fd6_95254cuda3std3__45__cpo4cendE,(_ZN39_INTERNAL_1c29127a_4_k_cu_a3de0fd6_95254cuda3std6ranges3__45__cpo4swapE - _ZN39_INTERNAL_1c29127a_4_k_cu_a3de0fd6_95254cuda3std3__45__cpo4cendE)
_ZN39_INTERNAL_1c29127a_4_k_cu_a3de0fd6_95254cuda3std3__45__cpo4cendE:
	.zero		1
	.type		_ZN39_INTERNAL_1c29127a_4_k_cu_a3de0fd6_95254cuda3std6ranges3__45__cpo4swapE,@object
	.size		_ZN39_INTERNAL_1c29127a_4_k_cu_a3de0fd6_95254cuda3std6ranges3__45__cpo4swapE,(.L_7 - _ZN39_INTERNAL_1c29127a_4_k_cu_a3de0fd6_95254cuda3std6ranges3__45__cpo4swapE)
_ZN39_INTERNAL_1c29127a_4_k_cu_a3de0fd6_95254cuda3std6ranges3__45__cpo4swapE:
	.zero		1
.L_7:


//--------------------- .nv.constant0._ZN7cutlass13device_kernelINS_4gemm6kernel13GemmUniversalIN4cute5tupleIJiiiiEEENS1_10collective13CollectiveMmaINS1_37MainloopSm90TmaGmmaWarpSpecializedFP8ILi32ENS5_IJNS4_1CILi2EEENSA_ILi1EEESC_EEENS1_32KernelTmaWarpSpecializedPingpongEEENS5_IJNSA_ILi64EEENSA_ILi160EEENSA_ILi32EEEEEENS_12float_e4m3_tENS5_IJlSC_lEEESK_SL_NS4_8TiledMMAINS4_8MMA_AtomIJNS4_4SM904GMMA30MMA_64x32x32_F32E4M3E4M3_SS_TNILNSP_7ScaleInE1ELSR_1EEEEEENS4_6LayoutINS5_IJSC_SC_SC_EEENS5_IJNSA_ILi0EEESW_SW_EEEEENS5_IJNS4_10UnderscoreESZ_SZ_EEEEENS4_13SM90_TMA_LOADENS4_14ComposedLayoutINS4_7SwizzleILi1ELi4ELi3EEENS4_18smem_ptr_flag_bitsILi8EEENSU_INS5_IJNSA_ILi8EEESI_EEENS5_IJSI_SC_EEEEEEEvNS4_8identityENS4_23SM90_TMA_LOAD_MULTICASTES1C_vS1D_EENS_8epilogue10collective6detail29Sm90TmaWarpSpecializedAdapterINS1H_15DefaultEpilogueISK_SL_SL_NS1G_6thread17LinearCombinationISK_Li1EffLNS1L_9ScaleType4KindE0ELNS_15FloatRoundStyleE2ESK_EENS1_15EpilogueDefaultEEEEEvvEEEEvNT_6ParamsE --------------------------
	.section	.nv.constant0._ZN7cutlass13device_kernelINS_4gemm6kernel13GemmUniversalIN4cute5tupleIJiiiiEEENS1_10collective13CollectiveMmaINS1_37MainloopSm90TmaGmmaWarpSpecializedFP8ILi32ENS5_IJNS4_1CILi2EEENSA_ILi1EEESC_EEENS1_32KernelTmaWarpSpecializedPingpongEEENS5_IJNSA_ILi64EEENSA_ILi160EEENSA_ILi32EEEEEENS_12float_e4m3_tENS5_IJlSC_lEEESK_SL_NS4_8TiledMMAINS4_8MMA_AtomIJNS4_4SM904GMMA30MMA_64x32x32_F32E4M3E4M3_SS_TNILNSP_7ScaleInE1ELSR_1EEEEEENS4_6LayoutINS5_IJSC_SC_SC_EEENS5_IJNSA_ILi0EEESW_SW_EEEEENS5_IJNS4_10UnderscoreESZ_SZ_EEEEENS4_13SM90_TMA_LOADENS4_14ComposedLayoutINS4_7SwizzleILi1ELi4ELi3EEENS4_18smem_ptr_flag_bitsILi8EEENSU_INS5_IJNSA_ILi8EEESI_EEENS5_IJSI_SC_EEEEEEEvNS4_8identityENS4_23SM90_TMA_LOAD_MULTICASTES1C_vS1D_EENS_8epilogue10collective6detail29Sm90TmaWarpSpecializedAdapterINS1H_15DefaultEpilogueISK_SL_SL_NS1G_6thread17LinearCombinationISK_Li1EffLNS1L_9ScaleType4KindE0ELNS_15FloatRoundStyleE2ESK_EENS1_15EpilogueDefaultEEEEEvvEEEEvNT_6ParamsE,"a",@progbits
	.sectionflags	@""
	.align	4
.nv.constant0._ZN7cutlass13device_kernelINS_4gemm6kernel13GemmUniversalIN4cute5tupleIJiiiiEEENS1_10collective13CollectiveMmaINS1_37MainloopSm90TmaGmmaWarpSpecializedFP8ILi32ENS5_IJNS4_1CILi2EEENSA_ILi1EEESC_EEENS1_32KernelTmaWarpSpecializedPingpongEEENS5_IJNSA_ILi64EEENSA_ILi160EEENSA_ILi32EEEEEENS_12float_e4m3_tENS5_IJlSC_lEEESK_SL_NS4_8TiledMMAINS4_8MMA_AtomIJNS4_4SM904GMMA30MMA_64x32x32_F32E4M3E4M3_SS_TNILNSP_7ScaleInE1ELSR_1EEEEEENS4_6LayoutINS5_IJSC_SC_SC_EEENS5_IJNSA_ILi0EEESW_SW_EEEEENS5_IJNS4_10UnderscoreESZ_SZ_EEEEENS4_13SM90_TMA_LOADENS4_14ComposedLayoutINS4_7SwizzleILi1ELi4ELi3EEENS4_18smem_ptr_flag_bitsILi8EEENSU_INS5_IJNSA_ILi8EEESI_EEENS5_IJSI_SC_EEEEEEEvNS4_8identityENS4_23SM90_TMA_LOAD_MULTICASTES1C_vS1D_EENS_8epilogue10collective6detail29Sm90TmaWarpSpecializedAdapterINS1H_15DefaultEpilogueISK_SL_SL_NS1G_6thread17LinearCombinationISK_Li1EffLNS1L_9ScaleType4KindE0ELNS_15FloatRoundStyleE2ESK_EENS1_15EpilogueDefaultEEEEEvvEEEEvNT_6ParamsE:
	.zero		1664


//--------------------- SYMBOLS --------------------------

	.type		.nv.reservedSmem.offset0,@object
	.size		.nv.reservedSmem.offset0,0x4
